//
// Generated by NVIDIA NVVM Compiler
//
// Compiler Build ID: CL-36424714
// Cuda compilation tools, release 13.0, V13.0.88
// Based on NVVM 20.0.0
//

.version 9.0
.target sm_100
.address_size 64

.func  (.param .b32 func_retval0) _Z2w0f
(
	.param .b32 _Z2w0f_param_0
)
;
.func  (.param .b32 func_retval0) _Z2w1f
(
	.param .b32 _Z2w1f_param_0
)
;
.func  (.param .b32 func_retval0) _Z2w2f
(
	.param .b32 _Z2w2f_param_0
)
;
.func  (.param .b32 func_retval0) _Z2w3f
(
	.param .b32 _Z2w3f_param_0
)
;
.global .align 8 .u64 w[4] = {_Z2w0f, _Z2w1f, _Z2w2f, _Z2w3f};

.func  (.param .b32 func_retval0) _Z2w0f(
	.param .b32 _Z2w0f_param_0
)
{
	.reg .b32 	%f<7>;

	ld.param.f32 	%f1, [_Z2w0f_param_0];
	mov.f32 	%f2, 0f3F800000;
	sub.f32 	%f3, %f2, %f1;
	mul.f32 	%f4, %f3, 0f3E2AAAAB;
	mul.f32 	%f5, %f3, %f4;
	mul.f32 	%f6, %f3, %f5;
	st.param.f32 	[func_retval0], %f6;
	ret;

}
.func  (.param .b32 func_retval0) _Z2w1f(
	.param .b32 _Z2w1f_param_0
)
{
	.reg .b32 	%f<7>;

	ld.param.f32 	%f1, [_Z2w1f_param_0];
	mul.f32 	%f2, %f1, %f1;
	mov.f32 	%f3, 0f40000000;
	sub.f32 	%f4, %f3, %f1;
	mul.f32 	%f5, %f2, %f4;
	fma.rn.f32 	%f6, %f5, 0fBF000000, 0f3F2AAAAB;
	st.param.f32 	[func_retval0], %f6;
	ret;

}
.func  (.param .b32 func_retval0) _Z2w2f(
	.param .b32 _Z2w2f_param_0
)
{
	.reg .b32 	%f<8>;

	ld.param.f32 	%f1, [_Z2w2f_param_0];
	mov.f32 	%f2, 0f3F800000;
	sub.f32 	%f3, %f2, %f1;
	mul.f32 	%f4, %f3, %f3;
	add.f32 	%f5, %f1, 0f3F800000;
	mul.f32 	%f6, %f5, %f4;
	fma.rn.f32 	%f7, %f6, 0fBF000000, 0f3F2AAAAB;
	st.param.f32 	[func_retval0], %f7;
	ret;

}
.func  (.param .b32 func_retval0) _Z2w3f(
	.param .b32 _Z2w3f_param_0
)
{
	.reg .b32 	%f<5>;

	ld.param.f32 	%f1, [_Z2w3f_param_0];
	mul.f32 	%f2, %f1, 0f3E2AAAAB;
	mul.f32 	%f3, %f1, %f2;
	mul.f32 	%f4, %f1, %f3;
	st.param.f32 	[func_retval0], %f4;
	ret;

}
	// .globl	_Z10convtx_kerPfS_PiS_S_S0_iiiii
.visible .entry _Z10convtx_kerPfS_PiS_S_S0_iiiii(
	.param .u64 .ptr .align 1 _Z10convtx_kerPfS_PiS_S_S0_iiiii_param_0,
	.param .u64 .ptr .align 1 _Z10convtx_kerPfS_PiS_S_S0_iiiii_param_1,
	.param .u64 .ptr .align 1 _Z10convtx_kerPfS_PiS_S_S0_iiiii_param_2,
	.param .u64 .ptr .align 1 _Z10convtx_kerPfS_PiS_S_S0_iiiii_param_3,
	.param .u64 .ptr .align 1 _Z10convtx_kerPfS_PiS_S_S0_iiiii_param_4,
	.param .u64 .ptr .align 1 _Z10convtx_kerPfS_PiS_S_S0_iiiii_param_5,
	.param .u32 _Z10convtx_kerPfS_PiS_S_S0_iiiii_param_6,
	.param .u32 _Z10convtx_kerPfS_PiS_S_S0_iiiii_param_7,
	.param .u32 _Z10convtx_kerPfS_PiS_S_S0_iiiii_param_8,
	.param .u32 _Z10convtx_kerPfS_PiS_S_S0_iiiii_param_9,
	.param .u32 _Z10convtx_kerPfS_PiS_S_S0_iiiii_param_10
)
{
	.reg .pred 	%p<21>;
	.reg .b32 	%r<113>;
	.reg .b32 	%f<160>;
	.reg .b64 	%rd<109>;

	ld.param.u64 	%rd14, [_Z10convtx_kerPfS_PiS_S_S0_iiiii_param_1];
	ld.param.u64 	%rd12, [_Z10convtx_kerPfS_PiS_S_S0_iiiii_param_2];
	ld.param.u64 	%rd15, [_Z10convtx_kerPfS_PiS_S_S0_iiiii_param_3];
	ld.param.u64 	%rd13, [_Z10convtx_kerPfS_PiS_S_S0_iiiii_param_4];
	ld.param.u64 	%rd16, [_Z10convtx_kerPfS_PiS_S_S0_iiiii_param_5];
	ld.param.u32 	%r24, [_Z10convtx_kerPfS_PiS_S_S0_iiiii_param_6];
	ld.param.u32 	%r25, [_Z10convtx_kerPfS_PiS_S_S0_iiiii_param_7];
	ld.param.u32 	%r26, [_Z10convtx_kerPfS_PiS_S_S0_iiiii_param_8];
	ld.param.u32 	%r28, [_Z10convtx_kerPfS_PiS_S_S0_iiiii_param_10];
	cvta.to.global.u64 	%rd1, %rd13;
	cvta.to.global.u64 	%rd2, %rd15;
	cvta.to.global.u64 	%rd3, %rd14;
	cvta.to.global.u64 	%rd4, %rd16;
	mov.u32 	%r29, %ctaid.x;
	mov.u32 	%r30, %ntid.x;
	mov.u32 	%r31, %tid.x;
	mad.lo.s32 	%r1, %r29, %r30, %r31;
	mov.u32 	%r32, %ctaid.y;
	mov.u32 	%r33, %ntid.y;
	mov.u32 	%r34, %tid.y;
	mad.lo.s32 	%r2, %r32, %r33, %r34;
	mov.u32 	%r35, %ctaid.z;
	mov.u32 	%r36, %ntid.z;
	mov.u32 	%r37, %tid.z;
	mad.lo.s32 	%r3, %r35, %r36, %r37;
	shr.s32 	%r38, %r26, 31;
	shr.u32 	%r39, %r38, 30;
	add.s32 	%r40, %r26, %r39;
	shr.s32 	%r41, %r40, 2;
	add.s32 	%r42, %r41, -2;
	setp.lt.s32 	%p4, %r1, %r42;
	mov.pred 	%p20, -1;
	@%p4 bra 	$L__BB4_2;
	ld.param.u32 	%r101, [_Z10convtx_kerPfS_PiS_S_S0_iiiii_param_8];
	mul.lo.s32 	%r43, %r101, 3;
	shr.s32 	%r44, %r43, 31;
	shr.u32 	%r45, %r44, 30;
	add.s32 	%r46, %r43, %r45;
	shr.s32 	%r47, %r46, 2;
	add.s32 	%r48, %r47, 2;
	setp.ge.s32 	%p20, %r1, %r48;
$L__BB4_2:
	ld.param.u32 	%r104, [_Z10convtx_kerPfS_PiS_S_S0_iiiii_param_9];
	setp.ge.s32 	%p5, %r2, %r104;
	or.pred  	%p6, %p20, %p5;
	setp.ge.s32 	%p7, %r3, %r28;
	or.pred  	%p8, %p7, %p6;
	@%p8 bra 	$L__BB4_20;
	mul.lo.s32 	%r50, %r24, %r3;
	mul.lo.s32 	%r4, %r50, %r25;
	add.s64 	%rd5, %rd4, 16;
	add.s64 	%rd6, %rd2, 16;
	add.s64 	%rd7, %rd1, 16;
	cvta.to.global.u64 	%rd8, %rd12;
	mov.f32 	%f159, 0f00000000;
	mov.b32 	%r106, 0;
$L__BB4_4:
	sub.s32 	%r52, 3, %r106;
	mul.wide.u32 	%rd17, %r52, 8;
	mov.u64 	%rd18, w;
	add.s64 	%rd9, %rd18, %rd17;
	mov.b32 	%r107, 0;
$L__BB4_5:
	ld.param.u32 	%r102, [_Z10convtx_kerPfS_PiS_S_S0_iiiii_param_8];
	add.s32 	%r53, %r106, %r2;
	add.s32 	%r54, %r102, 4;
	mad.lo.s32 	%r55, %r53, %r54, %r1;
	add.s32 	%r56, %r55, %r107;
	mul.wide.s32 	%rd19, %r56, 4;
	add.s64 	%rd20, %rd8, %rd19;
	ld.global.u32 	%r110, [%rd20];
	ld.global.u32 	%r8, [%rd20+4];
	setp.ge.s32 	%p9, %r110, %r8;
	@%p9 bra 	$L__BB4_17;
	sub.s32 	%r57, 3, %r107;
	mul.wide.u32 	%rd21, %r57, 8;
	mov.u64 	%rd22, w;
	add.s64 	%rd10, %rd22, %rd21;
	sub.s32 	%r9, %r8, %r110;
	sub.s32 	%r58, %r110, %r8;
	setp.gt.u32 	%p10, %r58, -8;
	@%p10 bra 	$L__BB4_9;
	and.b32  	%r59, %r9, -8;
	neg.s32 	%r108, %r59;
$L__BB4_8:
	.pragma "nounroll";
	mul.wide.s32 	%rd23, %r110, 4;
	add.s64 	%rd24, %rd5, %rd23;
	add.s64 	%rd25, %rd6, %rd23;
	add.s64 	%rd26, %rd7, %rd23;
	ld.global.u32 	%r60, [%rd24+-16];
	add.s32 	%r61, %r60, %r4;
	mul.wide.s32 	%rd27, %r61, 4;
	add.s64 	%rd28, %rd3, %rd27;
	ld.global.f32 	%f17, [%rd28];
	ld.global.u64 	%rd29, [%rd10];
	ld.global.f32 	%f18, [%rd25+-16];
	{ // callseq 0, 0
	.param .b32 param0;
	st.param.f32 	[param0], %f18;
	.param .b32 retval0;
	prototype_0 : .callprototype (.param .b32 _) _ (.param .b32 _);
	call (retval0), 
	%rd29, 
	(
	param0
	)
	, prototype_0;
	ld.param.f32 	%f19, [retval0];
	} // callseq 0
	mul.f32 	%f21, %f17, %f19;
	ld.global.u64 	%rd30, [%rd9];
	ld.global.f32 	%f22, [%rd26+-16];
	{ // callseq 1, 0
	.param .b32 param0;
	st.param.f32 	[param0], %f22;
	.param .b32 retval0;
	prototype_1 : .callprototype (.param .b32 _) _ (.param .b32 _);
	call (retval0), 
	%rd30, 
	(
	param0
	)
	, prototype_1;
	ld.param.f32 	%f23, [retval0];
	} // callseq 1
	fma.rn.f32 	%f25, %f21, %f23, %f159;
	ld.global.u32 	%r62, [%rd24+-12];
	add.s32 	%r63, %r62, %r4;
	mul.wide.s32 	%rd31, %r63, 4;
	add.s64 	%rd32, %rd3, %rd31;
	ld.global.f32 	%f26, [%rd32];
	ld.global.u64 	%rd33, [%rd10];
	ld.global.f32 	%f27, [%rd25+-12];
	{ // callseq 2, 0
	.param .b32 param0;
	st.param.f32 	[param0], %f27;
	.param .b32 retval0;
	prototype_2 : .callprototype (.param .b32 _) _ (.param .b32 _);
	call (retval0), 
	%rd33, 
	(
	param0
	)
	, prototype_2;
	ld.param.f32 	%f28, [retval0];
	} // callseq 2
	mul.f32 	%f30, %f26, %f28;
	ld.global.u64 	%rd34, [%rd9];
	ld.global.f32 	%f31, [%rd26+-12];
	{ // callseq 3, 0
	.param .b32 param0;
	st.param.f32 	[param0], %f31;
	.param .b32 retval0;
	prototype_3 : .callprototype (.param .b32 _) _ (.param .b32 _);
	call (retval0), 
	%rd34, 
	(
	param0
	)
	, prototype_3;
	ld.param.f32 	%f32, [retval0];
	} // callseq 3
	fma.rn.f32 	%f34, %f30, %f32, %f25;
	ld.global.u32 	%r64, [%rd24+-8];
	add.s32 	%r65, %r64, %r4;
	mul.wide.s32 	%rd35, %r65, 4;
	add.s64 	%rd36, %rd3, %rd35;
	ld.global.f32 	%f35, [%rd36];
	ld.global.u64 	%rd37, [%rd10];
	ld.global.f32 	%f36, [%rd25+-8];
	{ // callseq 4, 0
	.param .b32 param0;
	st.param.f32 	[param0], %f36;
	.param .b32 retval0;
	prototype_4 : .callprototype (.param .b32 _) _ (.param .b32 _);
	call (retval0), 
	%rd37, 
	(
	param0
	)
	, prototype_4;
	ld.param.f32 	%f37, [retval0];
	} // callseq 4
	mul.f32 	%f39, %f35, %f37;
	ld.global.u64 	%rd38, [%rd9];
	ld.global.f32 	%f40, [%rd26+-8];
	{ // callseq 5, 0
	.param .b32 param0;
	st.param.f32 	[param0], %f40;
	.param .b32 retval0;
	prototype_5 : .callprototype (.param .b32 _) _ (.param .b32 _);
	call (retval0), 
	%rd38, 
	(
	param0
	)
	, prototype_5;
	ld.param.f32 	%f41, [retval0];
	} // callseq 5
	fma.rn.f32 	%f43, %f39, %f41, %f34;
	ld.global.u32 	%r66, [%rd24+-4];
	add.s32 	%r67, %r66, %r4;
	mul.wide.s32 	%rd39, %r67, 4;
	add.s64 	%rd40, %rd3, %rd39;
	ld.global.f32 	%f44, [%rd40];
	ld.global.u64 	%rd41, [%rd10];
	ld.global.f32 	%f45, [%rd25+-4];
	{ // callseq 6, 0
	.param .b32 param0;
	st.param.f32 	[param0], %f45;
	.param .b32 retval0;
	prototype_6 : .callprototype (.param .b32 _) _ (.param .b32 _);
	call (retval0), 
	%rd41, 
	(
	param0
	)
	, prototype_6;
	ld.param.f32 	%f46, [retval0];
	} // callseq 6
	mul.f32 	%f48, %f44, %f46;
	ld.global.u64 	%rd42, [%rd9];
	ld.global.f32 	%f49, [%rd26+-4];
	{ // callseq 7, 0
	.param .b32 param0;
	st.param.f32 	[param0], %f49;
	.param .b32 retval0;
	prototype_7 : .callprototype (.param .b32 _) _ (.param .b32 _);
	call (retval0), 
	%rd42, 
	(
	param0
	)
	, prototype_7;
	ld.param.f32 	%f50, [retval0];
	} // callseq 7
	fma.rn.f32 	%f52, %f48, %f50, %f43;
	ld.global.u32 	%r68, [%rd24];
	add.s32 	%r69, %r68, %r4;
	mul.wide.s32 	%rd43, %r69, 4;
	add.s64 	%rd44, %rd3, %rd43;
	ld.global.f32 	%f53, [%rd44];
	ld.global.u64 	%rd45, [%rd10];
	ld.global.f32 	%f54, [%rd25];
	{ // callseq 8, 0
	.param .b32 param0;
	st.param.f32 	[param0], %f54;
	.param .b32 retval0;
	prototype_8 : .callprototype (.param .b32 _) _ (.param .b32 _);
	call (retval0), 
	%rd45, 
	(
	param0
	)
	, prototype_8;
	ld.param.f32 	%f55, [retval0];
	} // callseq 8
	mul.f32 	%f57, %f53, %f55;
	ld.global.u64 	%rd46, [%rd9];
	ld.global.f32 	%f58, [%rd26];
	{ // callseq 9, 0
	.param .b32 param0;
	st.param.f32 	[param0], %f58;
	.param .b32 retval0;
	prototype_9 : .callprototype (.param .b32 _) _ (.param .b32 _);
	call (retval0), 
	%rd46, 
	(
	param0
	)
	, prototype_9;
	ld.param.f32 	%f59, [retval0];
	} // callseq 9
	fma.rn.f32 	%f61, %f57, %f59, %f52;
	ld.global.u32 	%r70, [%rd24+4];
	add.s32 	%r71, %r70, %r4;
	mul.wide.s32 	%rd47, %r71, 4;
	add.s64 	%rd48, %rd3, %rd47;
	ld.global.f32 	%f62, [%rd48];
	ld.global.u64 	%rd49, [%rd10];
	ld.global.f32 	%f63, [%rd25+4];
	{ // callseq 10, 0
	.param .b32 param0;
	st.param.f32 	[param0], %f63;
	.param .b32 retval0;
	prototype_10 : .callprototype (.param .b32 _) _ (.param .b32 _);
	call (retval0), 
	%rd49, 
	(
	param0
	)
	, prototype_10;
	ld.param.f32 	%f64, [retval0];
	} // callseq 10
	mul.f32 	%f66, %f62, %f64;
	ld.global.u64 	%rd50, [%rd9];
	ld.global.f32 	%f67, [%rd26+4];
	{ // callseq 11, 0
	.param .b32 param0;
	st.param.f32 	[param0], %f67;
	.param .b32 retval0;
	prototype_11 : .callprototype (.param .b32 _) _ (.param .b32 _);
	call (retval0), 
	%rd50, 
	(
	param0
	)
	, prototype_11;
	ld.param.f32 	%f68, [retval0];
	} // callseq 11
	fma.rn.f32 	%f70, %f66, %f68, %f61;
	ld.global.u32 	%r72, [%rd24+8];
	add.s32 	%r73, %r72, %r4;
	mul.wide.s32 	%rd51, %r73, 4;
	add.s64 	%rd52, %rd3, %rd51;
	ld.global.f32 	%f71, [%rd52];
	ld.global.u64 	%rd53, [%rd10];
	ld.global.f32 	%f72, [%rd25+8];
	{ // callseq 12, 0
	.param .b32 param0;
	st.param.f32 	[param0], %f72;
	.param .b32 retval0;
	prototype_12 : .callprototype (.param .b32 _) _ (.param .b32 _);
	call (retval0), 
	%rd53, 
	(
	param0
	)
	, prototype_12;
	ld.param.f32 	%f73, [retval0];
	} // callseq 12
	mul.f32 	%f75, %f71, %f73;
	ld.global.u64 	%rd54, [%rd9];
	ld.global.f32 	%f76, [%rd26+8];
	{ // callseq 13, 0
	.param .b32 param0;
	st.param.f32 	[param0], %f76;
	.param .b32 retval0;
	prototype_13 : .callprototype (.param .b32 _) _ (.param .b32 _);
	call (retval0), 
	%rd54, 
	(
	param0
	)
	, prototype_13;
	ld.param.f32 	%f77, [retval0];
	} // callseq 13
	fma.rn.f32 	%f79, %f75, %f77, %f70;
	ld.global.u32 	%r74, [%rd24+12];
	add.s32 	%r75, %r74, %r4;
	mul.wide.s32 	%rd55, %r75, 4;
	add.s64 	%rd56, %rd3, %rd55;
	ld.global.f32 	%f80, [%rd56];
	ld.global.u64 	%rd57, [%rd10];
	ld.global.f32 	%f81, [%rd25+12];
	{ // callseq 14, 0
	.param .b32 param0;
	st.param.f32 	[param0], %f81;
	.param .b32 retval0;
	prototype_14 : .callprototype (.param .b32 _) _ (.param .b32 _);
	call (retval0), 
	%rd57, 
	(
	param0
	)
	, prototype_14;
	ld.param.f32 	%f82, [retval0];
	} // callseq 14
	mul.f32 	%f84, %f80, %f82;
	ld.global.u64 	%rd58, [%rd9];
	ld.global.f32 	%f85, [%rd26+12];
	{ // callseq 15, 0
	.param .b32 param0;
	st.param.f32 	[param0], %f85;
	.param .b32 retval0;
	prototype_15 : .callprototype (.param .b32 _) _ (.param .b32 _);
	call (retval0), 
	%rd58, 
	(
	param0
	)
	, prototype_15;
	ld.param.f32 	%f86, [retval0];
	} // callseq 15
	fma.rn.f32 	%f159, %f84, %f86, %f79;
	add.s32 	%r110, %r110, 8;
	add.s32 	%r108, %r108, 8;
	setp.ne.s32 	%p11, %r108, 0;
	@%p11 bra 	$L__BB4_8;
$L__BB4_9:
	and.b32  	%r16, %r9, 7;
	setp.eq.s32 	%p12, %r16, 0;
	@%p12 bra 	$L__BB4_17;
	setp.lt.u32 	%p13, %r16, 4;
	@%p13 bra 	$L__BB4_12;
	ld.param.u64 	%rd106, [_Z10convtx_kerPfS_PiS_S_S0_iiiii_param_4];
	mul.wide.s32 	%rd59, %r110, 4;
	add.s64 	%rd60, %rd4, %rd59;
	ld.global.u32 	%r76, [%rd60];
	add.s32 	%r77, %r76, %r4;
	mul.wide.s32 	%rd61, %r77, 4;
	add.s64 	%rd62, %rd3, %rd61;
	ld.global.f32 	%f89, [%rd62];
	ld.global.u64 	%rd63, [%rd10];
	add.s64 	%rd64, %rd2, %rd59;
	ld.global.f32 	%f90, [%rd64];
	{ // callseq 16, 0
	.param .b32 param0;
	st.param.f32 	[param0], %f90;
	.param .b32 retval0;
	prototype_16 : .callprototype (.param .b32 _) _ (.param .b32 _);
	call (retval0), 
	%rd63, 
	(
	param0
	)
	, prototype_16;
	ld.param.f32 	%f91, [retval0];
	} // callseq 16
	mul.f32 	%f93, %f89, %f91;
	ld.global.u64 	%rd65, [%rd9];
	cvta.to.global.u64 	%rd66, %rd106;
	add.s64 	%rd67, %rd66, %rd59;
	ld.global.f32 	%f94, [%rd67];
	{ // callseq 17, 0
	.param .b32 param0;
	st.param.f32 	[param0], %f94;
	.param .b32 retval0;
	prototype_17 : .callprototype (.param .b32 _) _ (.param .b32 _);
	call (retval0), 
	%rd65, 
	(
	param0
	)
	, prototype_17;
	ld.param.f32 	%f95, [retval0];
	} // callseq 17
	fma.rn.f32 	%f97, %f93, %f95, %f159;
	ld.global.u32 	%r78, [%rd60+4];
	add.s32 	%r79, %r78, %r4;
	mul.wide.s32 	%rd68, %r79, 4;
	add.s64 	%rd69, %rd3, %rd68;
	ld.global.f32 	%f98, [%rd69];
	ld.global.u64 	%rd70, [%rd10];
	ld.global.f32 	%f99, [%rd64+4];
	{ // callseq 18, 0
	.param .b32 param0;
	st.param.f32 	[param0], %f99;
	.param .b32 retval0;
	prototype_18 : .callprototype (.param .b32 _) _ (.param .b32 _);
	call (retval0), 
	%rd70, 
	(
	param0
	)
	, prototype_18;
	ld.param.f32 	%f100, [retval0];
	} // callseq 18
	mul.f32 	%f102, %f98, %f100;
	ld.global.u64 	%rd71, [%rd9];
	ld.global.f32 	%f103, [%rd67+4];
	{ // callseq 19, 0
	.param .b32 param0;
	st.param.f32 	[param0], %f103;
	.param .b32 retval0;
	prototype_19 : .callprototype (.param .b32 _) _ (.param .b32 _);
	call (retval0), 
	%rd71, 
	(
	param0
	)
	, prototype_19;
	ld.param.f32 	%f104, [retval0];
	} // callseq 19
	fma.rn.f32 	%f106, %f102, %f104, %f97;
	ld.global.u32 	%r80, [%rd60+8];
	add.s32 	%r81, %r80, %r4;
	mul.wide.s32 	%rd72, %r81, 4;
	add.s64 	%rd73, %rd3, %rd72;
	ld.global.f32 	%f107, [%rd73];
	ld.global.u64 	%rd74, [%rd10];
	ld.global.f32 	%f108, [%rd64+8];
	{ // callseq 20, 0
	.param .b32 param0;
	st.param.f32 	[param0], %f108;
	.param .b32 retval0;
	prototype_20 : .callprototype (.param .b32 _) _ (.param .b32 _);
	call (retval0), 
	%rd74, 
	(
	param0
	)
	, prototype_20;
	ld.param.f32 	%f109, [retval0];
	} // callseq 20
	mul.f32 	%f111, %f107, %f109;
	ld.global.u64 	%rd75, [%rd9];
	ld.global.f32 	%f112, [%rd67+8];
	{ // callseq 21, 0
	.param .b32 param0;
	st.param.f32 	[param0], %f112;
	.param .b32 retval0;
	prototype_21 : .callprototype (.param .b32 _) _ (.param .b32 _);
	call (retval0), 
	%rd75, 
	(
	param0
	)
	, prototype_21;
	ld.param.f32 	%f113, [retval0];
	} // callseq 21
	fma.rn.f32 	%f115, %f111, %f113, %f106;
	ld.global.u32 	%r82, [%rd60+12];
	add.s32 	%r83, %r82, %r4;
	mul.wide.s32 	%rd76, %r83, 4;
	add.s64 	%rd77, %rd3, %rd76;
	ld.global.f32 	%f116, [%rd77];
	ld.global.u64 	%rd78, [%rd10];
	ld.global.f32 	%f117, [%rd64+12];
	{ // callseq 22, 0
	.param .b32 param0;
	st.param.f32 	[param0], %f117;
	.param .b32 retval0;
	prototype_22 : .callprototype (.param .b32 _) _ (.param .b32 _);
	call (retval0), 
	%rd78, 
	(
	param0
	)
	, prototype_22;
	ld.param.f32 	%f118, [retval0];
	} // callseq 22
	mul.f32 	%f120, %f116, %f118;
	ld.global.u64 	%rd79, [%rd9];
	ld.global.f32 	%f121, [%rd67+12];
	{ // callseq 23, 0
	.param .b32 param0;
	st.param.f32 	[param0], %f121;
	.param .b32 retval0;
	prototype_23 : .callprototype (.param .b32 _) _ (.param .b32 _);
	call (retval0), 
	%rd79, 
	(
	param0
	)
	, prototype_23;
	ld.param.f32 	%f122, [retval0];
	} // callseq 23
	fma.rn.f32 	%f159, %f120, %f122, %f115;
	add.s32 	%r110, %r110, 4;
$L__BB4_12:
	and.b32  	%r19, %r9, 3;
	setp.eq.s32 	%p14, %r19, 0;
	@%p14 bra 	$L__BB4_17;
	setp.eq.s32 	%p15, %r19, 1;
	@%p15 bra 	$L__BB4_15;
	ld.param.u64 	%rd107, [_Z10convtx_kerPfS_PiS_S_S0_iiiii_param_4];
	mul.wide.s32 	%rd80, %r110, 4;
	add.s64 	%rd81, %rd4, %rd80;
	ld.global.u32 	%r84, [%rd81];
	add.s32 	%r85, %r84, %r4;
	mul.wide.s32 	%rd82, %r85, 4;
	add.s64 	%rd83, %rd3, %rd82;
	ld.global.f32 	%f125, [%rd83];
	ld.global.u64 	%rd84, [%rd10];
	add.s64 	%rd85, %rd2, %rd80;
	ld.global.f32 	%f126, [%rd85];
	{ // callseq 24, 0
	.param .b32 param0;
	st.param.f32 	[param0], %f126;
	.param .b32 retval0;
	prototype_24 : .callprototype (.param .b32 _) _ (.param .b32 _);
	call (retval0), 
	%rd84, 
	(
	param0
	)
	, prototype_24;
	ld.param.f32 	%f127, [retval0];
	} // callseq 24
	mul.f32 	%f129, %f125, %f127;
	ld.global.u64 	%rd86, [%rd9];
	cvta.to.global.u64 	%rd87, %rd107;
	add.s64 	%rd88, %rd87, %rd80;
	ld.global.f32 	%f130, [%rd88];
	{ // callseq 25, 0
	.param .b32 param0;
	st.param.f32 	[param0], %f130;
	.param .b32 retval0;
	prototype_25 : .callprototype (.param .b32 _) _ (.param .b32 _);
	call (retval0), 
	%rd86, 
	(
	param0
	)
	, prototype_25;
	ld.param.f32 	%f131, [retval0];
	} // callseq 25
	fma.rn.f32 	%f133, %f129, %f131, %f159;
	ld.global.u32 	%r86, [%rd81+4];
	add.s32 	%r87, %r86, %r4;
	mul.wide.s32 	%rd89, %r87, 4;
	add.s64 	%rd90, %rd3, %rd89;
	ld.global.f32 	%f134, [%rd90];
	ld.global.u64 	%rd91, [%rd10];
	ld.global.f32 	%f135, [%rd85+4];
	{ // callseq 26, 0
	.param .b32 param0;
	st.param.f32 	[param0], %f135;
	.param .b32 retval0;
	prototype_26 : .callprototype (.param .b32 _) _ (.param .b32 _);
	call (retval0), 
	%rd91, 
	(
	param0
	)
	, prototype_26;
	ld.param.f32 	%f136, [retval0];
	} // callseq 26
	mul.f32 	%f138, %f134, %f136;
	ld.global.u64 	%rd92, [%rd9];
	ld.global.f32 	%f139, [%rd88+4];
	{ // callseq 27, 0
	.param .b32 param0;
	st.param.f32 	[param0], %f139;
	.param .b32 retval0;
	prototype_27 : .callprototype (.param .b32 _) _ (.param .b32 _);
	call (retval0), 
	%rd92, 
	(
	param0
	)
	, prototype_27;
	ld.param.f32 	%f140, [retval0];
	} // callseq 27
	fma.rn.f32 	%f159, %f138, %f140, %f133;
	add.s32 	%r110, %r110, 2;
$L__BB4_15:
	and.b32  	%r88, %r9, 1;
	setp.eq.b32 	%p16, %r88, 1;
	not.pred 	%p17, %p16;
	@%p17 bra 	$L__BB4_17;
	ld.param.u64 	%rd108, [_Z10convtx_kerPfS_PiS_S_S0_iiiii_param_4];
	mul.wide.s32 	%rd93, %r110, 4;
	add.s64 	%rd94, %rd4, %rd93;
	ld.global.u32 	%r89, [%rd94];
	add.s32 	%r90, %r89, %r4;
	mul.wide.s32 	%rd95, %r90, 4;
	add.s64 	%rd96, %rd3, %rd95;
	ld.global.f32 	%f142, [%rd96];
	ld.global.u64 	%rd97, [%rd10];
	add.s64 	%rd98, %rd2, %rd93;
	ld.global.f32 	%f143, [%rd98];
	{ // callseq 28, 0
	.param .b32 param0;
	st.param.f32 	[param0], %f143;
	.param .b32 retval0;
	prototype_28 : .callprototype (.param .b32 _) _ (.param .b32 _);
	call (retval0), 
	%rd97, 
	(
	param0
	)
	, prototype_28;
	ld.param.f32 	%f144, [retval0];
	} // callseq 28
	mul.f32 	%f146, %f142, %f144;
	ld.global.u64 	%rd99, [%rd9];
	cvta.to.global.u64 	%rd100, %rd108;
	add.s64 	%rd101, %rd100, %rd93;
	ld.global.f32 	%f147, [%rd101];
	{ // callseq 29, 0
	.param .b32 param0;
	st.param.f32 	[param0], %f147;
	.param .b32 retval0;
	prototype_29 : .callprototype (.param .b32 _) _ (.param .b32 _);
	call (retval0), 
	%rd99, 
	(
	param0
	)
	, prototype_29;
	ld.param.f32 	%f148, [retval0];
	} // callseq 29
	fma.rn.f32 	%f159, %f146, %f148, %f159;
$L__BB4_17:
	add.s32 	%r107, %r107, 1;
	setp.ne.s32 	%p18, %r107, 4;
	@%p18 bra 	$L__BB4_5;
	add.s32 	%r106, %r106, 1;
	setp.ne.s32 	%p19, %r106, 4;
	@%p19 bra 	$L__BB4_4;
	ld.param.u32 	%r105, [_Z10convtx_kerPfS_PiS_S_S0_iiiii_param_9];
	ld.param.u32 	%r103, [_Z10convtx_kerPfS_PiS_S_S0_iiiii_param_8];
	ld.param.u64 	%rd105, [_Z10convtx_kerPfS_PiS_S_S0_iiiii_param_0];
	add.s32 	%r91, %r105, 4;
	mov.u32 	%r92, %ctaid.z;
	mov.u32 	%r93, %ntid.z;
	mov.u32 	%r94, %tid.z;
	mad.lo.s32 	%r95, %r92, %r93, %r94;
	mad.lo.s32 	%r96, %r91, %r95, %r2;
	add.s32 	%r97, %r96, 2;
	add.s32 	%r98, %r103, 4;
	mad.lo.s32 	%r99, %r97, %r98, %r1;
	add.s32 	%r100, %r99, 2;
	cvta.to.global.u64 	%rd102, %rd105;
	mul.wide.s32 	%rd103, %r100, 4;
	add.s64 	%rd104, %rd102, %rd103;
	st.global.f32 	[%rd104], %f159;
$L__BB4_20:
	ret;

}
	// .globl	_Z12convtauq_kerPfS_PiS0_S_S_S0_iiiii
.visible .entry _Z12convtauq_kerPfS_PiS0_S_S_S0_iiiii(
	.param .u64 .ptr .align 1 _Z12convtauq_kerPfS_PiS0_S_S_S0_iiiii_param_0,
	.param .u64 .ptr .align 1 _Z12convtauq_kerPfS_PiS0_S_S_S0_iiiii_param_1,
	.param .u64 .ptr .align 1 _Z12convtauq_kerPfS_PiS0_S_S_S0_iiiii_param_2,
	.param .u64 .ptr .align 1 _Z12convtauq_kerPfS_PiS0_S_S_S0_iiiii_param_3,
	.param .u64 .ptr .align 1 _Z12convtauq_kerPfS_PiS0_S_S_S0_iiiii_param_4,
	.param .u64 .ptr .align 1 _Z12convtauq_kerPfS_PiS0_S_S_S0_iiiii_param_5,
	.param .u64 .ptr .align 1 _Z12convtauq_kerPfS_PiS0_S_S_S0_iiiii_param_6,
	.param .u32 _Z12convtauq_kerPfS_PiS0_S_S_S0_iiiii_param_7,
	.param .u32 _Z12convtauq_kerPfS_PiS0_S_S_S0_iiiii_param_8,
	.param .u32 _Z12convtauq_kerPfS_PiS0_S_S_S0_iiiii_param_9,
	.param .u32 _Z12convtauq_kerPfS_PiS0_S_S_S0_iiiii_param_10,
	.param .u32 _Z12convtauq_kerPfS_PiS0_S_S_S0_iiiii_param_11
)
{
	.reg .pred 	%p<6>;
	.reg .b32 	%r<32>;
	.reg .b32 	%f<115>;
	.reg .b64 	%rd<64>;

	ld.param.u64 	%rd2, [_Z12convtauq_kerPfS_PiS0_S_S_S0_iiiii_param_1];
	ld.param.u64 	%rd4, [_Z12convtauq_kerPfS_PiS0_S_S_S0_iiiii_param_3];
	ld.param.u64 	%rd5, [_Z12convtauq_kerPfS_PiS0_S_S_S0_iiiii_param_4];
	ld.param.u64 	%rd6, [_Z12convtauq_kerPfS_PiS0_S_S_S0_iiiii_param_5];
	ld.param.u32 	%r4, [_Z12convtauq_kerPfS_PiS0_S_S_S0_iiiii_param_7];
	ld.param.u32 	%r8, [_Z12convtauq_kerPfS_PiS0_S_S_S0_iiiii_param_8];
	ld.param.u32 	%r6, [_Z12convtauq_kerPfS_PiS0_S_S_S0_iiiii_param_9];
	ld.param.u32 	%r7, [_Z12convtauq_kerPfS_PiS0_S_S_S0_iiiii_param_10];
	ld.param.u32 	%r9, [_Z12convtauq_kerPfS_PiS0_S_S_S0_iiiii_param_11];
	mov.u32 	%r10, %ctaid.x;
	mov.u32 	%r11, %ntid.x;
	mov.u32 	%r12, %tid.x;
	mad.lo.s32 	%r1, %r10, %r11, %r12;
	mov.u32 	%r13, %ctaid.y;
	mov.u32 	%r14, %ntid.y;
	mov.u32 	%r15, %tid.y;
	mad.lo.s32 	%r16, %r13, %r14, %r15;
	mov.u32 	%r17, %ctaid.z;
	mov.u32 	%r18, %ntid.z;
	mov.u32 	%r19, %tid.z;
	mad.lo.s32 	%r3, %r17, %r18, %r19;
	setp.ge.s32 	%p1, %r1, %r4;
	setp.ge.s32 	%p2, %r16, %r8;
	or.pred  	%p3, %p1, %p2;
	setp.ge.s32 	%p4, %r3, %r9;
	or.pred  	%p5, %p3, %p4;
	@%p5 bra 	$L__BB5_2;
	ld.param.u64 	%rd63, [_Z12convtauq_kerPfS_PiS0_S_S_S0_iiiii_param_6];
	ld.param.u64 	%rd62, [_Z12convtauq_kerPfS_PiS0_S_S_S0_iiiii_param_2];
	ld.param.u64 	%rd61, [_Z12convtauq_kerPfS_PiS0_S_S_S0_iiiii_param_0];
	cvta.to.global.u64 	%rd8, %rd61;
	cvta.to.global.u64 	%rd9, %rd2;
	cvta.to.global.u64 	%rd10, %rd62;
	cvta.to.global.u64 	%rd11, %rd4;
	cvta.to.global.u64 	%rd12, %rd5;
	cvta.to.global.u64 	%rd13, %rd6;
	cvta.to.global.u64 	%rd14, %rd63;
	mad.lo.s32 	%r20, %r4, %r16, %r1;
	mul.wide.s32 	%rd15, %r20, 4;
	add.s64 	%rd16, %rd10, %rd15;
	ld.global.u32 	%r21, [%rd16];
	add.s64 	%rd17, %rd11, %rd15;
	ld.global.u32 	%r22, [%rd17];
	add.s64 	%rd18, %rd12, %rd15;
	ld.global.f32 	%f1, [%rd18];
	add.s64 	%rd19, %rd13, %rd15;
	ld.global.f32 	%f2, [%rd19];
	add.s64 	%rd20, %rd14, %rd15;
	ld.global.u32 	%r23, [%rd20];
	mul.lo.s32 	%r24, %r4, %r3;
	mad.lo.s32 	%r25, %r24, %r8, %r23;
	add.s32 	%r26, %r6, 4;
	add.s32 	%r27, %r7, 4;
	mad.lo.s32 	%r28, %r27, %r3, %r22;
	add.s32 	%r29, %r28, -1;
	mad.lo.s32 	%r30, %r29, %r26, %r21;
	add.s32 	%r31, %r30, -1;
	mul.wide.s32 	%rd21, %r31, 4;
	add.s64 	%rd22, %rd9, %rd21;
	ld.global.f32 	%f3, [%rd22];
	ld.global.u64 	%rd23, [w];
	{ // callseq 30, 0
	.param .b32 param0;
	st.param.f32 	[param0], %f1;
	.param .b32 retval0;
	prototype_30 : .callprototype (.param .b32 _) _ (.param .b32 _);
	call (retval0), 
	%rd23, 
	(
	param0
	)
	, prototype_30;
	ld.param.f32 	%f4, [retval0];
	} // callseq 30
	mul.f32 	%f6, %f3, %f4;
	ld.global.u64 	%rd24, [w];
	{ // callseq 31, 0
	.param .b32 param0;
	st.param.f32 	[param0], %f2;
	.param .b32 retval0;
	prototype_31 : .callprototype (.param .b32 _) _ (.param .b32 _);
	call (retval0), 
	%rd24, 
	(
	param0
	)
	, prototype_31;
	ld.param.f32 	%f7, [retval0];
	} // callseq 31
	fma.rn.f32 	%f9, %f6, %f7, 0f00000000;
	mul.wide.s32 	%rd25, %r26, 4;
	add.s64 	%rd26, %rd22, %rd25;
	ld.global.f32 	%f10, [%rd26];
	ld.global.u64 	%rd27, [w];
	{ // callseq 32, 0
	.param .b32 param0;
	st.param.f32 	[param0], %f1;
	.param .b32 retval0;
	prototype_32 : .callprototype (.param .b32 _) _ (.param .b32 _);
	call (retval0), 
	%rd27, 
	(
	param0
	)
	, prototype_32;
	ld.param.f32 	%f11, [retval0];
	} // callseq 32
	mul.f32 	%f13, %f10, %f11;
	ld.global.u64 	%rd28, [w+8];
	{ // callseq 33, 0
	.param .b32 param0;
	st.param.f32 	[param0], %f2;
	.param .b32 retval0;
	prototype_33 : .callprototype (.param .b32 _) _ (.param .b32 _);
	call (retval0), 
	%rd28, 
	(
	param0
	)
	, prototype_33;
	ld.param.f32 	%f14, [retval0];
	} // callseq 33
	fma.rn.f32 	%f16, %f13, %f14, %f9;
	add.s64 	%rd29, %rd26, %rd25;
	ld.global.f32 	%f17, [%rd29];
	ld.global.u64 	%rd30, [w];
	{ // callseq 34, 0
	.param .b32 param0;
	st.param.f32 	[param0], %f1;
	.param .b32 retval0;
	prototype_34 : .callprototype (.param .b32 _) _ (.param .b32 _);
	call (retval0), 
	%rd30, 
	(
	param0
	)
	, prototype_34;
	ld.param.f32 	%f18, [retval0];
	} // callseq 34
	mul.f32 	%f20, %f17, %f18;
	ld.global.u64 	%rd31, [w+16];
	{ // callseq 35, 0
	.param .b32 param0;
	st.param.f32 	[param0], %f2;
	.param .b32 retval0;
	prototype_35 : .callprototype (.param .b32 _) _ (.param .b32 _);
	call (retval0), 
	%rd31, 
	(
	param0
	)
	, prototype_35;
	ld.param.f32 	%f21, [retval0];
	} // callseq 35
	fma.rn.f32 	%f23, %f20, %f21, %f16;
	add.s64 	%rd32, %rd29, %rd25;
	ld.global.f32 	%f24, [%rd32];
	ld.global.u64 	%rd33, [w];
	{ // callseq 36, 0
	.param .b32 param0;
	st.param.f32 	[param0], %f1;
	.param .b32 retval0;
	prototype_36 : .callprototype (.param .b32 _) _ (.param .b32 _);
	call (retval0), 
	%rd33, 
	(
	param0
	)
	, prototype_36;
	ld.param.f32 	%f25, [retval0];
	} // callseq 36
	mul.f32 	%f27, %f24, %f25;
	ld.global.u64 	%rd34, [w+24];
	{ // callseq 37, 0
	.param .b32 param0;
	st.param.f32 	[param0], %f2;
	.param .b32 retval0;
	prototype_37 : .callprototype (.param .b32 _) _ (.param .b32 _);
	call (retval0), 
	%rd34, 
	(
	param0
	)
	, prototype_37;
	ld.param.f32 	%f28, [retval0];
	} // callseq 37
	fma.rn.f32 	%f30, %f27, %f28, %f23;
	ld.global.f32 	%f31, [%rd22+4];
	ld.global.u64 	%rd35, [w+8];
	{ // callseq 38, 0
	.param .b32 param0;
	st.param.f32 	[param0], %f1;
	.param .b32 retval0;
	prototype_38 : .callprototype (.param .b32 _) _ (.param .b32 _);
	call (retval0), 
	%rd35, 
	(
	param0
	)
	, prototype_38;
	ld.param.f32 	%f32, [retval0];
	} // callseq 38
	mul.f32 	%f34, %f31, %f32;
	ld.global.u64 	%rd36, [w];
	{ // callseq 39, 0
	.param .b32 param0;
	st.param.f32 	[param0], %f2;
	.param .b32 retval0;
	prototype_39 : .callprototype (.param .b32 _) _ (.param .b32 _);
	call (retval0), 
	%rd36, 
	(
	param0
	)
	, prototype_39;
	ld.param.f32 	%f35, [retval0];
	} // callseq 39
	fma.rn.f32 	%f37, %f34, %f35, %f30;
	ld.global.f32 	%f38, [%rd26+4];
	ld.global.u64 	%rd37, [w+8];
	{ // callseq 40, 0
	.param .b32 param0;
	st.param.f32 	[param0], %f1;
	.param .b32 retval0;
	prototype_40 : .callprototype (.param .b32 _) _ (.param .b32 _);
	call (retval0), 
	%rd37, 
	(
	param0
	)
	, prototype_40;
	ld.param.f32 	%f39, [retval0];
	} // callseq 40
	mul.f32 	%f41, %f38, %f39;
	ld.global.u64 	%rd38, [w+8];
	{ // callseq 41, 0
	.param .b32 param0;
	st.param.f32 	[param0], %f2;
	.param .b32 retval0;
	prototype_41 : .callprototype (.param .b32 _) _ (.param .b32 _);
	call (retval0), 
	%rd38, 
	(
	param0
	)
	, prototype_41;
	ld.param.f32 	%f42, [retval0];
	} // callseq 41
	fma.rn.f32 	%f44, %f41, %f42, %f37;
	ld.global.f32 	%f45, [%rd29+4];
	ld.global.u64 	%rd39, [w+8];
	{ // callseq 42, 0
	.param .b32 param0;
	st.param.f32 	[param0], %f1;
	.param .b32 retval0;
	prototype_42 : .callprototype (.param .b32 _) _ (.param .b32 _);
	call (retval0), 
	%rd39, 
	(
	param0
	)
	, prototype_42;
	ld.param.f32 	%f46, [retval0];
	} // callseq 42
	mul.f32 	%f48, %f45, %f46;
	ld.global.u64 	%rd40, [w+16];
	{ // callseq 43, 0
	.param .b32 param0;
	st.param.f32 	[param0], %f2;
	.param .b32 retval0;
	prototype_43 : .callprototype (.param .b32 _) _ (.param .b32 _);
	call (retval0), 
	%rd40, 
	(
	param0
	)
	, prototype_43;
	ld.param.f32 	%f49, [retval0];
	} // callseq 43
	fma.rn.f32 	%f51, %f48, %f49, %f44;
	ld.global.f32 	%f52, [%rd32+4];
	ld.global.u64 	%rd41, [w+8];
	{ // callseq 44, 0
	.param .b32 param0;
	st.param.f32 	[param0], %f1;
	.param .b32 retval0;
	prototype_44 : .callprototype (.param .b32 _) _ (.param .b32 _);
	call (retval0), 
	%rd41, 
	(
	param0
	)
	, prototype_44;
	ld.param.f32 	%f53, [retval0];
	} // callseq 44
	mul.f32 	%f55, %f52, %f53;
	ld.global.u64 	%rd42, [w+24];
	{ // callseq 45, 0
	.param .b32 param0;
	st.param.f32 	[param0], %f2;
	.param .b32 retval0;
	prototype_45 : .callprototype (.param .b32 _) _ (.param .b32 _);
	call (retval0), 
	%rd42, 
	(
	param0
	)
	, prototype_45;
	ld.param.f32 	%f56, [retval0];
	} // callseq 45
	fma.rn.f32 	%f58, %f55, %f56, %f51;
	ld.global.f32 	%f59, [%rd22+8];
	ld.global.u64 	%rd43, [w+16];
	{ // callseq 46, 0
	.param .b32 param0;
	st.param.f32 	[param0], %f1;
	.param .b32 retval0;
	prototype_46 : .callprototype (.param .b32 _) _ (.param .b32 _);
	call (retval0), 
	%rd43, 
	(
	param0
	)
	, prototype_46;
	ld.param.f32 	%f60, [retval0];
	} // callseq 46
	mul.f32 	%f62, %f59, %f60;
	ld.global.u64 	%rd44, [w];
	{ // callseq 47, 0
	.param .b32 param0;
	st.param.f32 	[param0], %f2;
	.param .b32 retval0;
	prototype_47 : .callprototype (.param .b32 _) _ (.param .b32 _);
	call (retval0), 
	%rd44, 
	(
	param0
	)
	, prototype_47;
	ld.param.f32 	%f63, [retval0];
	} // callseq 47
	fma.rn.f32 	%f65, %f62, %f63, %f58;
	ld.global.f32 	%f66, [%rd26+8];
	ld.global.u64 	%rd45, [w+16];
	{ // callseq 48, 0
	.param .b32 param0;
	st.param.f32 	[param0], %f1;
	.param .b32 retval0;
	prototype_48 : .callprototype (.param .b32 _) _ (.param .b32 _);
	call (retval0), 
	%rd45, 
	(
	param0
	)
	, prototype_48;
	ld.param.f32 	%f67, [retval0];
	} // callseq 48
	mul.f32 	%f69, %f66, %f67;
	ld.global.u64 	%rd46, [w+8];
	{ // callseq 49, 0
	.param .b32 param0;
	st.param.f32 	[param0], %f2;
	.param .b32 retval0;
	prototype_49 : .callprototype (.param .b32 _) _ (.param .b32 _);
	call (retval0), 
	%rd46, 
	(
	param0
	)
	, prototype_49;
	ld.param.f32 	%f70, [retval0];
	} // callseq 49
	fma.rn.f32 	%f72, %f69, %f70, %f65;
	ld.global.f32 	%f73, [%rd29+8];
	ld.global.u64 	%rd47, [w+16];
	{ // callseq 50, 0
	.param .b32 param0;
	st.param.f32 	[param0], %f1;
	.param .b32 retval0;
	prototype_50 : .callprototype (.param .b32 _) _ (.param .b32 _);
	call (retval0), 
	%rd47, 
	(
	param0
	)
	, prototype_50;
	ld.param.f32 	%f74, [retval0];
	} // callseq 50
	mul.f32 	%f76, %f73, %f74;
	ld.global.u64 	%rd48, [w+16];
	{ // callseq 51, 0
	.param .b32 param0;
	st.param.f32 	[param0], %f2;
	.param .b32 retval0;
	prototype_51 : .callprototype (.param .b32 _) _ (.param .b32 _);
	call (retval0), 
	%rd48, 
	(
	param0
	)
	, prototype_51;
	ld.param.f32 	%f77, [retval0];
	} // callseq 51
	fma.rn.f32 	%f79, %f76, %f77, %f72;
	ld.global.f32 	%f80, [%rd32+8];
	ld.global.u64 	%rd49, [w+16];
	{ // callseq 52, 0
	.param .b32 param0;
	st.param.f32 	[param0], %f1;
	.param .b32 retval0;
	prototype_52 : .callprototype (.param .b32 _) _ (.param .b32 _);
	call (retval0), 
	%rd49, 
	(
	param0
	)
	, prototype_52;
	ld.param.f32 	%f81, [retval0];
	} // callseq 52
	mul.f32 	%f83, %f80, %f81;
	ld.global.u64 	%rd50, [w+24];
	{ // callseq 53, 0
	.param .b32 param0;
	st.param.f32 	[param0], %f2;
	.param .b32 retval0;
	prototype_53 : .callprototype (.param .b32 _) _ (.param .b32 _);
	call (retval0), 
	%rd50, 
	(
	param0
	)
	, prototype_53;
	ld.param.f32 	%f84, [retval0];
	} // callseq 53
	fma.rn.f32 	%f86, %f83, %f84, %f79;
	ld.global.f32 	%f87, [%rd22+12];
	ld.global.u64 	%rd51, [w+24];
	{ // callseq 54, 0
	.param .b32 param0;
	st.param.f32 	[param0], %f1;
	.param .b32 retval0;
	prototype_54 : .callprototype (.param .b32 _) _ (.param .b32 _);
	call (retval0), 
	%rd51, 
	(
	param0
	)
	, prototype_54;
	ld.param.f32 	%f88, [retval0];
	} // callseq 54
	mul.f32 	%f90, %f87, %f88;
	ld.global.u64 	%rd52, [w];
	{ // callseq 55, 0
	.param .b32 param0;
	st.param.f32 	[param0], %f2;
	.param .b32 retval0;
	prototype_55 : .callprototype (.param .b32 _) _ (.param .b32 _);
	call (retval0), 
	%rd52, 
	(
	param0
	)
	, prototype_55;
	ld.param.f32 	%f91, [retval0];
	} // callseq 55
	fma.rn.f32 	%f93, %f90, %f91, %f86;
	ld.global.f32 	%f94, [%rd26+12];
	ld.global.u64 	%rd53, [w+24];
	{ // callseq 56, 0
	.param .b32 param0;
	st.param.f32 	[param0], %f1;
	.param .b32 retval0;
	prototype_56 : .callprototype (.param .b32 _) _ (.param .b32 _);
	call (retval0), 
	%rd53, 
	(
	param0
	)
	, prototype_56;
	ld.param.f32 	%f95, [retval0];
	} // callseq 56
	mul.f32 	%f97, %f94, %f95;
	ld.global.u64 	%rd54, [w+8];
	{ // callseq 57, 0
	.param .b32 param0;
	st.param.f32 	[param0], %f2;
	.param .b32 retval0;
	prototype_57 : .callprototype (.param .b32 _) _ (.param .b32 _);
	call (retval0), 
	%rd54, 
	(
	param0
	)
	, prototype_57;
	ld.param.f32 	%f98, [retval0];
	} // callseq 57
	fma.rn.f32 	%f100, %f97, %f98, %f93;
	ld.global.f32 	%f101, [%rd29+12];
	ld.global.u64 	%rd55, [w+24];
	{ // callseq 58, 0
	.param .b32 param0;
	st.param.f32 	[param0], %f1;
	.param .b32 retval0;
	prototype_58 : .callprototype (.param .b32 _) _ (.param .b32 _);
	call (retval0), 
	%rd55, 
	(
	param0
	)
	, prototype_58;
	ld.param.f32 	%f102, [retval0];
	} // callseq 58
	mul.f32 	%f104, %f101, %f102;
	ld.global.u64 	%rd56, [w+16];
	{ // callseq 59, 0
	.param .b32 param0;
	st.param.f32 	[param0], %f2;
	.param .b32 retval0;
	prototype_59 : .callprototype (.param .b32 _) _ (.param .b32 _);
	call (retval0), 
	%rd56, 
	(
	param0
	)
	, prototype_59;
	ld.param.f32 	%f105, [retval0];
	} // callseq 59
	fma.rn.f32 	%f107, %f104, %f105, %f100;
	ld.global.f32 	%f108, [%rd32+12];
	ld.global.u64 	%rd57, [w+24];
	{ // callseq 60, 0
	.param .b32 param0;
	st.param.f32 	[param0], %f1;
	.param .b32 retval0;
	prototype_60 : .callprototype (.param .b32 _) _ (.param .b32 _);
	call (retval0), 
	%rd57, 
	(
	param0
	)
	, prototype_60;
	ld.param.f32 	%f109, [retval0];
	} // callseq 60
	mul.f32 	%f111, %f108, %f109;
	ld.global.u64 	%rd58, [w+24];
	{ // callseq 61, 0
	.param .b32 param0;
	st.param.f32 	[param0], %f2;
	.param .b32 retval0;
	prototype_61 : .callprototype (.param .b32 _) _ (.param .b32 _);
	call (retval0), 
	%rd58, 
	(
	param0
	)
	, prototype_61;
	ld.param.f32 	%f112, [retval0];
	} // callseq 61
	fma.rn.f32 	%f114, %f111, %f112, %f107;
	mul.wide.s32 	%rd59, %r25, 4;
	add.s64 	%rd60, %rd8, %rd59;
	st.global.f32 	[%rd60], %f114;
$L__BB5_2:
	ret;

}


// ===== COMPILED SASS (sm_100) =====

	.target	sm_100

	.elftype	@"ET_EXEC"


//--------------------- .note.nv.tkinfo           --------------------------
	.section	.note.nv.tkinfo,"",@"SHT_NOTE"
	.sectionflags	@"SHF_NOTE_NV_TKINFO"
	.tkinfo
        /*0018*/ 	.word	0x00000002
        /*0030*/ 	.string	""
        /*0030*/ 	.string	"ptxas"
        /*0030*/ 	.string	"Cuda compilation tools, release 13.0, V13.0.88"
        /*0030*/ 	.string	"Build cuda_13.0.r13.0/compiler.36424714_0"
        /*0030*/ 	.string	"-arch sm_100 -m 64 "



//--------------------- .note.nv.cuinfo           --------------------------
	.section	.note.nv.cuinfo,"",@"SHT_NOTE"
	.sectionflags	@"SHF_NOTE_NV_CUINFO"
        /*0018*/ 	.short	0x0002
        /*001a*/ 	.short	0x0064
        /*001c*/ 	.short	0x0082
	.zero		2


//--------------------- .nv.info                  --------------------------
	.section	.nv.info,"",@"SHT_CUDA_INFO"
	.align	4


	//----- nvinfo : EIATTR_REGCOUNT
	.align		4
        /*0000*/ 	.byte	0x04, 0x2f
        /*0002*/ 	.short	(.L_2 - .L_1)
	.align		4
.L_1:
        /*0004*/ 	.word	index@(_Z10convtx_kerPfS_PiS_S_S0_iiiii)
        /*0008*/ 	.word	0x00000030


	//----- nvinfo : EIATTR_FRAME_SIZE
	.align		4
.L_2:
        /*000c*/ 	.byte	0x04, 0x11
        /*000e*/ 	.short	(.L_4 - .L_3)
	.align		4
.L_3:
        /*0010*/ 	.word	index@($_Z10convtx_kerPfS_PiS_S_S0_iiiii$_Z2w3f)
        /*0014*/ 	.word	0x00000000


	//----- nvinfo : EIATTR_FRAME_SIZE
	.align		4
.L_4:
        /*0018*/ 	.byte	0x04, 0x11
        /*001a*/ 	.short	(.L_6 - .L_5)
	.align		4
.L_5:
        /*001c*/ 	.word	index@($_Z10convtx_kerPfS_PiS_S_S0_iiiii$_Z2w2f)
        /*0020*/ 	.word	0x00000000


	//----- nvinfo : EIATTR_FRAME_SIZE
	.align		4
.L_6:
        /*0024*/ 	.byte	0x04, 0x11
        /*0026*/ 	.short	(.L_8 - .L_7)
	.align		4
.L_7:
        /*0028*/ 	.word	index@($_Z10convtx_kerPfS_PiS_S_S0_iiiii$_Z2w1f)
        /*002c*/ 	.word	0x00000000


	//----- nvinfo : EIATTR_FRAME_SIZE
	.align		4
.L_8:
        /*0030*/ 	.byte	0x04, 0x11
        /*0032*/ 	.short	(.L_10 - .L_9)
	.align		4
.L_9:
        /*0034*/ 	.word	index@($_Z10convtx_kerPfS_PiS_S_S0_iiiii$_Z2w0f)
        /*0038*/ 	.word	0x00000000


	//----- nvinfo : EIATTR_FRAME_SIZE
	.align		4
.L_10:
        /*003c*/ 	.byte	0x04, 0x11
        /*003e*/ 	.short	(.L_12 - .L_11)
	.align		4
.L_11:
        /*0040*/ 	.word	index@(_Z10convtx_kerPfS_PiS_S_S0_iiiii)
        /*0044*/ 	.word	0x00000000


	//----- nvinfo : EIATTR_REGCOUNT
	.align		4
.L_12:
        /*0048*/ 	.byte	0x04, 0x2f
        /*004a*/ 	.short	(.L_14 - .L_13)
	.align		4
.L_13:
        /*004c*/ 	.word	index@(_Z12convtauq_kerPfS_PiS0_S_S_S0_iiiii)
        /*0050*/ 	.word	0x00000022


	//----- nvinfo : EIATTR_FRAME_SIZE
	.align		4
.L_14:
        /*0054*/ 	.byte	0x04, 0x11
        /*0056*/ 	.short	(.L_16 - .L_15)
	.align		4
.L_15:
        /*0058*/ 	.word	index@($_Z12convtauq_kerPfS_PiS0_S_S_S0_iiiii$_Z2w3f)
        /*005c*/ 	.word	0x00000000


	//----- nvinfo : EIATTR_FRAME_SIZE
	.align		4
.L_16:
        /*0060*/ 	.byte	0x04, 0x11
        /*0062*/ 	.short	(.L_18 - .L_17)
	.align		4
.L_17:
        /*0064*/ 	.word	index@($_Z12convtauq_kerPfS_PiS0_S_S_S0_iiiii$_Z2w2f)
        /*0068*/ 	.word	0x00000000


	//----- nvinfo : EIATTR_FRAME_SIZE
	.align		4
.L_18:
        /*006c*/ 	.byte	0x04, 0x11
        /*006e*/ 	.short	(.L_20 - .L_19)
	.align		4
.L_19:
        /*0070*/ 	.word	index@($_Z12convtauq_kerPfS_PiS0_S_S_S0_iiiii$_Z2w1f)
        /*0074*/ 	.word	0x00000000


	//----- nvinfo : EIATTR_FRAME_SIZE
	.align		4
.L_20:
        /*0078*/ 	.byte	0x04, 0x11
        /*007a*/ 	.short	(.L_22 - .L_21)
	.align		4
.L_21:
        /*007c*/ 	.word	index@($_Z12convtauq_kerPfS_PiS0_S_S_S0_iiiii$_Z2w0f)
        /*0080*/ 	.word	0x00000000


	//----- nvinfo : EIATTR_FRAME_SIZE
	.align		4
.L_22:
        /*0084*/ 	.byte	0x04, 0x11
        /*0086*/ 	.short	(.L_24 - .L_23)
	.align		4
.L_23:
        /*0088*/ 	.word	index@(_Z12convtauq_kerPfS_PiS0_S_S_S0_iiiii)
        /*008c*/ 	.word	0x00000000


	//----- nvinfo : EIATTR_MIN_STACK_SIZE
	.align		4
.L_24:
        /*0090*/ 	.byte	0x04, 0x12
        /*0092*/ 	.short	(.L_26 - .L_25)
	.align		4
.L_25:
        /*0094*/ 	.word	index@(_Z12convtauq_kerPfS_PiS0_S_S_S0_iiiii)
        /*0098*/ 	.word	0x00000000


	//----- nvinfo : EIATTR_MIN_STACK_SIZE
	.align		4
.L_26:
        /*009c*/ 	.byte	0x04, 0x12
        /*009e*/ 	.short	(.L_28 - .L_27)
	.align		4
.L_27:
        /*00a0*/ 	.word	index@(_Z10convtx_kerPfS_PiS_S_S0_iiiii)
        /*00a4*/ 	.word	0x00000000
.L_28:


//--------------------- .nv.compat                --------------------------
	.section	.nv.compat,"",@"SHT_CUDA_COMPAT_INFO"
	.align	4
        /*0000*/ 	.byte	0x02, 0x09, 0x00, 0x00, 0x02, 0x02, 0x01, 0x00, 0x02, 0x05, 0x05, 0x00, 0x03, 0x07, 0x01, 0x01
        /*0010*/ 	.byte	0x02, 0x03, 0x00, 0x00, 0x02, 0x06, 0x01, 0x00, 0x04, 0x0b, 0x08, 0x00, 0x09, 0x00, 0x00, 0x00
        /*0020*/ 	.byte	0x00, 0x00, 0x00, 0x00


//--------------------- .nv.info._Z12convtauq_kerPfS_PiS0_S_S_S0_iiiii --------------------------
	.section	.nv.info._Z12convtauq_kerPfS_PiS0_S_S_S0_iiiii,"",@"SHT_CUDA_INFO"
	.sectionflags	@""
	.align	4


	//----- nvinfo : EIATTR_CUDA_API_VERSION
	.align		4
        /*0000*/ 	.byte	0x04, 0x37
        /*0002*/ 	.short	(.L_30 - .L_29)
.L_29:
        /*0004*/ 	.word	0x00000082


	//----- nvinfo : EIATTR_KPARAM_INFO
	.align		4
.L_30:
        /*0008*/ 	.byte	0x04, 0x17
        /*000a*/ 	.short	(.L_32 - .L_31)
.L_31:
        /*000c*/ 	.word	0x00000000
        /*0010*/ 	.short	0x000b
        /*0012*/ 	.short	0x0048
        /*0014*/ 	.byte	0x00, 0xf0, 0x11, 0x00


	//----- nvinfo : EIATTR_KPARAM_INFO
	.align		4
.L_32:
        /*0018*/ 	.byte	0x04, 0x17
        /*001a*/ 	.short	(.L_34 - .L_33)
.L_33:
        /*001c*/ 	.word	0x00000000
        /*0020*/ 	.short	0x000a
        /*0022*/ 	.short	0x0044
        /*0024*/ 	.byte	0x00, 0xf0, 0x11, 0x00


	//----- nvinfo : EIATTR_KPARAM_INFO
	.align		4
.L_34:
        /*0028*/ 	.byte	0x04, 0x17
        /*002a*/ 	.short	(.L_36 - .L_35)
.L_35:
        /*002c*/ 	.word	0x00000000
        /*0030*/ 	.short	0x0009
        /*0032*/ 	.short	0x0040
        /*0034*/ 	.byte	0x00, 0xf0, 0x11, 0x00


	//----- nvinfo : EIATTR_KPARAM_INFO
	.align		4
.L_36:
        /*0038*/ 	.byte	0x04, 0x17
        /*003a*/ 	.short	(.L_38 - .L_37)
.L_37:
        /*003c*/ 	.word	0x00000000
        /*0040*/ 	.short	0x0008
        /*0042*/ 	.short	0x003c
        /*0044*/ 	.byte	0x00, 0xf0, 0x11, 0x00


	//----- nvinfo : EIATTR_KPARAM_INFO
	.align		4
.L_38:
        /*0048*/ 	.byte	0x04, 0x17
        /*004a*/ 	.short	(.L_40 - .L_39)
.L_39:
        /*004c*/ 	.word	0x00000000
        /*0050*/ 	.short	0x0007
        /*0052*/ 	.short	0x0038
        /*0054*/ 	.byte	0x00, 0xf0, 0x11, 0x00


	//----- nvinfo : EIATTR_KPARAM_INFO
	.align		4
.L_40:
        /*0058*/ 	.byte	0x04, 0x17
        /*005a*/ 	.short	(.L_42 - .L_41)
.L_41:
        /*005c*/ 	.word	0x00000000
        /*0060*/ 	.short	0x0006
        /*0062*/ 	.short	0x0030
        /*0064*/ 	.byte	0x00, 0xf5, 0x21, 0x00


	//----- nvinfo : EIATTR_KPARAM_INFO
	.align		4
.L_42:
        /*0068*/ 	.byte	0x04, 0x17
        /*006a*/ 	.short	(.L_44 - .L_43)
.L_43:
        /*006c*/ 	.word	0x00000000
        /*0070*/ 	.short	0x0005
        /*0072*/ 	.short	0x0028
        /*0074*/ 	.byte	0x00, 0xf5, 0x21, 0x00


	//----- nvinfo : EIATTR_KPARAM_INFO
	.align		4
.L_44:
        /*0078*/ 	.byte	0x04, 0x17
        /*007a*/ 	.short	(.L_46 - .L_45)
.L_45:
        /*007c*/ 	.word	0x00000000
        /*0080*/ 	.short	0x0004
        /*0082*/ 	.short	0x0020
        /*0084*/ 	.byte	0x00, 0xf5, 0x21, 0x00


	//----- nvinfo : EIATTR_KPARAM_INFO
	.align		4
.L_46:
        /*0088*/ 	.byte	0x04, 0x17
        /*008a*/ 	.short	(.L_48 - .L_47)
.L_47:
        /*008c*/ 	.word	0x00000000
        /*0090*/ 	.short	0x0003
        /*0092*/ 	.short	0x0018
        /*0094*/ 	.byte	0x00, 0xf5, 0x21, 0x00


	//----- nvinfo : EIATTR_KPARAM_INFO
	.align		4
.L_48:
        /*0098*/ 	.byte	0x04, 0x17
        /*009a*/ 	.short	(.L_50 - .L_49)
.L_49:
        /*009c*/ 	.word	0x00000000
        /*00a0*/ 	.short	0x0002
        /*00a2*/ 	.short	0x0010
        /*00a4*/ 	.byte	0x00, 0xf5, 0x21, 0x00


	//----- nvinfo : EIATTR_KPARAM_INFO
	.align		4
.L_50:
        /*00a8*/ 	.byte	0x04, 0x17
        /*00aa*/ 	.short	(.L_52 - .L_51)
.L_51:
        /*00ac*/ 	.word	0x00000000
        /*00b0*/ 	.short	0x0001
        /*00b2*/ 	.short	0x0008
        /*00b4*/ 	.byte	0x00, 0xf5, 0x21, 0x00


	//----- nvinfo : EIATTR_KPARAM_INFO
	.align		4
.L_52:
        /*00b8*/ 	.byte	0x04, 0x17
        /*00ba*/ 	.short	(.L_54 - .L_53)
.L_53:
        /*00bc*/ 	.word	0x00000000
        /*00c0*/ 	.short	0x0000
        /*00c2*/ 	.short	0x0000
        /*00c4*/ 	.byte	0x00, 0xf5, 0x21, 0x00


	//----- nvinfo : EIATTR_SPARSE_MMA_MASK
	.align		4
.L_54:
        /*00c8*/ 	.byte	0x03, 0x50
        /*00ca*/ 	.short	0x0000


	//----- nvinfo : EIATTR_MAXREG_COUNT
	.align		4
        /*00cc*/ 	.byte	0x03, 0x1b
        /*00ce*/ 	.short	0x00ff


	//----- nvinfo : EIATTR_MERCURY_ISA_VERSION
	.align		4
        /*00d0*/ 	.byte	0x03, 0x5f
        /*00d2*/ 	.short	0x0101


	//----- nvinfo : EIATTR_VRC_CTA_INIT_COUNT
	.align		4
        /*00d4*/ 	.byte	0x02, 0x4a
	.zero		1
	.zero		1


	//----- nvinfo : EIATTR_EXIT_INSTR_OFFSETS
	.align		4
        /*00d8*/ 	.byte	0x04, 0x1c
        /*00da*/ 	.short	(.L_56 - .L_55)


	//   ....[0]....
.L_55:
        /*00dc*/ 	.word	0x00000120


	//   ....[1]....
        /*00e0*/ 	.word	0x00001450


	//----- nvinfo : EIATTR_CRS_STACK_SIZE
	.align		4
.L_56:
        /*00e4*/ 	.byte	0x04, 0x1e
        /*00e6*/ 	.short	(.L_58 - .L_57)
.L_57:
        /*00e8*/ 	.word	0x00000000


	//----- nvinfo : EIATTR_CBANK_PARAM_SIZE
	.align		4
.L_58:
        /*00ec*/ 	.byte	0x03, 0x19
        /*00ee*/ 	.short	0x004c


	//----- nvinfo : EIATTR_PARAM_CBANK
	.align		4
        /*00f0*/ 	.byte	0x04, 0x0a
        /*00f2*/ 	.short	(.L_60 - .L_59)
	.align		4
.L_59:
        /*00f4*/ 	.word	index@(.nv.constant0._Z12convtauq_kerPfS_PiS0_S_S_S0_iiiii)
        /*00f8*/ 	.short	0x0380
        /*00fa*/ 	.short	0x004c


	//----- nvinfo : EIATTR_SW_WAR
	.align		4
.L_60:
        /*00fc*/ 	.byte	0x04, 0x36
        /*00fe*/ 	.short	(.L_62 - .L_61)
.L_61:
        /*0100*/ 	.word	0x00000008
.L_62:


//--------------------- .nv.info._Z10convtx_kerPfS_PiS_S_S0_iiiii --------------------------
	.section	.nv.info._Z10convtx_kerPfS_PiS_S_S0_iiiii,"",@"SHT_CUDA_INFO"
	.sectionflags	@""
	.align	4


	//----- nvinfo : EIATTR_CUDA_API_VERSION
	.align		4
        /*0000*/ 	.byte	0x04, 0x37
        /*0002*/ 	.short	(.L_64 - .L_63)
.L_63:
        /*0004*/ 	.word	0x00000082


	//----- nvinfo : EIATTR_KPARAM_INFO
	.align		4
.L_64:
        /*0008*/ 	.byte	0x04, 0x17
        /*000a*/ 	.short	(.L_66 - .L_65)
.L_65:
        /*000c*/ 	.word	0x00000000
        /*0010*/ 	.short	0x000a
        /*0012*/ 	.short	0x0040
        /*0014*/ 	.byte	0x00, 0xf0, 0x11, 0x00


	//----- nvinfo : EIATTR_KPARAM_INFO
	.align		4
.L_66:
        /*0018*/ 	.byte	0x04, 0x17
        /*001a*/ 	.short	(.L_68 - .L_67)
.L_67:
        /*001c*/ 	.word	0x00000000
        /*0020*/ 	.short	0x0009
        /*0022*/ 	.short	0x003c
        /*0024*/ 	.byte	0x00, 0xf0, 0x11, 0x00


	//----- nvinfo : EIATTR_KPARAM_INFO
	.align		4
.L_68:
        /*0028*/ 	.byte	0x04, 0x17
        /*002a*/ 	.short	(.L_70 - .L_69)
.L_69:
        /*002c*/ 	.word	0x00000000
        /*0030*/ 	.short	0x0008
        /*0032*/ 	.short	0x0038
        /*0034*/ 	.byte	0x00, 0xf0, 0x11, 0x00


	//----- nvinfo : EIATTR_KPARAM_INFO
	.align		4
.L_70:
        /*0038*/ 	.byte	0x04, 0x17
        /*003a*/ 	.short	(.L_72 - .L_71)
.L_71:
        /*003c*/ 	.word	0x00000000
        /*0040*/ 	.short	0x0007
        /*0042*/ 	.short	0x0034
        /*0044*/ 	.byte	0x00, 0xf0, 0x11, 0x00


	//----- nvinfo : EIATTR_KPARAM_INFO
	.align		4
.L_72:
        /*0048*/ 	.byte	0x04, 0x17
        /*004a*/ 	.short	(.L_74 - .L_73)
.L_73:
        /*004c*/ 	.word	0x00000000
        /*0050*/ 	.short	0x0006
        /*0052*/ 	.short	0x0030
        /*0054*/ 	.byte	0x00, 0xf0, 0x11, 0x00


	//----- nvinfo : EIATTR_KPARAM_INFO
	.align		4
.L_74:
        /*0058*/ 	.byte	0x04, 0x17
        /*005a*/ 	.short	(.L_76 - .L_75)
.L_75:
        /*005c*/ 	.word	0x00000000
        /*0060*/ 	.short	0x0005
        /*0062*/ 	.short	0x0028
        /*0064*/ 	.byte	0x00, 0xf5, 0x21, 0x00


	//----- nvinfo : EIATTR_KPARAM_INFO
	.align		4
.L_76:
        /*0068*/ 	.byte	0x04, 0x17
        /*006a*/ 	.short	(.L_78 - .L_77)
.L_77:
        /*006c*/ 	.word	0x00000000
        /*0070*/ 	.short	0x0004
        /*0072*/ 	.short	0x0020
        /*0074*/ 	.byte	0x00, 0xf5, 0x21, 0x00


	//----- nvinfo : EIATTR_KPARAM_INFO
	.align		4
.L_78:
        /*0078*/ 	.byte	0x04, 0x17
        /*007a*/ 	.short	(.L_80 - .L_79)
.L_79:
        /*007c*/ 	.word	0x00000000
        /*0080*/ 	.short	0x0003
        /*0082*/ 	.short	0x0018
        /*0084*/ 	.byte	0x00, 0xf5, 0x21, 0x00


	//----- nvinfo : EIATTR_KPARAM_INFO
	.align		4
.L_80:
        /*0088*/ 	.byte	0x04, 0x17
        /*008a*/ 	.short	(.L_82 - .L_81)
.L_81:
        /*008c*/ 	.word	0x00000000
        /*0090*/ 	.short	0x0002
        /*0092*/ 	.short	0x0010
        /*0094*/ 	.byte	0x00, 0xf5, 0x21, 0x00


	//----- nvinfo : EIATTR_KPARAM_INFO
	.align		4
.L_82:
        /*0098*/ 	.byte	0x04, 0x17
        /*009a*/ 	.short	(.L_84 - .L_83)
.L_83:
        /*009c*/ 	.word	0x00000000
        /*00a0*/ 	.short	0x0001
        /*00a2*/ 	.short	0x0008
        /*00a4*/ 	.byte	0x00, 0xf5, 0x21, 0x00


	//----- nvinfo : EIATTR_KPARAM_INFO
	.align		4
.L_84:
        /*00a8*/ 	.byte	0x04, 0x17
        /*00aa*/ 	.short	(.L_86 - .L_85)
.L_85:
        /*00ac*/ 	.word	0x00000000
        /*00b0*/ 	.short	0x0000
        /*00b2*/ 	.short	0x0000
        /*00b4*/ 	.byte	0x00, 0xf5, 0x21, 0x00


	//----- nvinfo : EIATTR_SPARSE_MMA_MASK
	.align		4
.L_86:
        /*00b8*/ 	.byte	0x03, 0x50
        /*00ba*/ 	.short	0x0000


	//----- nvinfo : EIATTR_MAXREG_COUNT
	.align		4
        /*00bc*/ 	.byte	0x03, 0x1b
        /*00be*/ 	.short	0x00ff


	//----- nvinfo : EIATTR_MERCURY_ISA_VERSION
	.align		4
        /*00c0*/ 	.byte	0x03, 0x5f
        /*00c2*/ 	.short	0x0101


	//----- nvinfo : EIATTR_VRC_CTA_INIT_COUNT
	.align		4
        /*00c4*/ 	.byte	0x02, 0x4a
	.zero		1
	.zero		1


	//----- nvinfo : EIATTR_EXIT_INSTR_OFFSETS
	.align		4
        /*00c8*/ 	.byte	0x04, 0x1c
        /*00ca*/ 	.short	(.L_88 - .L_87)


	//   ....[0]....
.L_87:
        /*00cc*/ 	.word	0x000001b0


	//   ....[1]....
        /*00d0*/ 	.word	0x00001ea0


	//----- nvinfo : EIATTR_CRS_STACK_SIZE
	.align		4
.L_88:
        /*00d4*/ 	.byte	0x04, 0x1e
        /*00d6*/ 	.short	(.L_90 - .L_89)
.L_89:
        /*00d8*/ 	.word	0x00000000


	//----- nvinfo : EIATTR_CBANK_PARAM_SIZE
	.align		4
.L_90:
        /*00dc*/ 	.byte	0x03, 0x19
        /*00de*/ 	.short	0x0044


	//----- nvinfo : EIATTR_PARAM_CBANK
	.align		4
        /*00e0*/ 	.byte	0x04, 0x0a
        /*00e2*/ 	.short	(.L_92 - .L_91)
	.align		4
.L_91:
        /*00e4*/ 	.word	index@(.nv.constant0._Z10convtx_kerPfS_PiS_S_S0_iiiii)
        /*00e8*/ 	.short	0x0380
        /*00ea*/ 	.short	0x0044


	//----- nvinfo : EIATTR_SW_WAR
	.align		4
.L_92:
        /*00ec*/ 	.byte	0x04, 0x36
        /*00ee*/ 	.short	(.L_94 - .L_93)
.L_93:
        /*00f0*/ 	.word	0x00000008
.L_94:


//--------------------- .nv.callgraph             --------------------------
	.section	.nv.callgraph,"",@"SHT_CUDA_CALLGRAPH"
	.align	4
	.sectionentsize	8
	.align		4
        /*0000*/ 	.word	0x00000000
	.align		4
        /*0004*/ 	.word	0xffffffff
	.align		4
        /*0008*/ 	.word	0x00000000
	.align		4
        /*000c*/ 	.word	0xfffffffe
	.align		4
        /*0010*/ 	.word	0x00000000
	.align		4
        /*0014*/ 	.word	0xfffffffd
	.align		4
        /*0018*/ 	.word	0x00000000
	.align		4
        /*001c*/ 	.word	0xfffffffc


//--------------------- .nv.constant4             --------------------------
	.section	.nv.constant4,"a",@progbits
	.align	8
	.align		8
.nv.constant4:
        /*0000*/ 	.dword	w


//--------------------- .nv.constant2._Z12convtauq_kerPfS_PiS0_S_S_S0_iiiii --------------------------
	.section	.nv.constant2._Z12convtauq_kerPfS_PiS0_S_S_S0_iiiii,"a",@progbits
	.sectionflags	@""
	.align	4
.nv.constant2._Z12convtauq_kerPfS_PiS0_S_S_S0_iiiii:
        /*0000*/ 	.byte	0x01, 0x00, 0x00, 0x00, 0x00, 0x00, 0x00, 0x00, 0x60, 0x14, 0x00, 0x00, 0x00, 0x00, 0x00, 0x00
        /*0010*/ 	.byte	0xb0, 0x14, 0x00, 0x00, 0x00, 0x00, 0x00, 0x00, 0x10, 0x15, 0x00, 0x00, 0x00, 0x00, 0x00, 0x00
        /*0020*/ 	.byte	0x80, 0x15, 0x00, 0x00, 0x00, 0x00, 0x00, 0x00


//--------------------- .nv.constant2._Z10convtx_kerPfS_PiS_S_S0_iiiii --------------------------
	.section	.nv.constant2._Z10convtx_kerPfS_PiS_S_S0_iiiii,"a",@progbits
	.sectionflags	@""
	.align	4
.nv.constant2._Z10convtx_kerPfS_PiS_S_S0_iiiii:
        /*0000*/ 	.byte	0x01, 0x00, 0x00, 0x00, 0x00, 0x00, 0x00, 0x00, 0xb0, 0x1e, 0x00, 0x00, 0x00, 0x00, 0x00, 0x00
        /*0010*/ 	.byte	0x00, 0x1f, 0x00, 0x00, 0x00, 0x00, 0x00, 0x00, 0x60, 0x1f, 0x00, 0x00, 0x00, 0x00, 0x00, 0x00
        /*0020*/ 	.byte	0xd0, 0x1f, 0x00, 0x00, 0x00, 0x00, 0x00, 0x00


//--------------------- .text._Z12convtauq_kerPfS_PiS0_S_S_S0_iiiii --------------------------
	.section	.text._Z12convtauq_kerPfS_PiS0_S_S_S0_iiiii,"ax",@progbits
	.align	128
        .global         _Z12convtauq_kerPfS_PiS0_S_S_S0_iiiii
        .type           _Z12convtauq_kerPfS_PiS0_S_S_S0_iiiii,@function
        .size           _Z12convtauq_kerPfS_PiS0_S_S_S0_iiiii,(.L_x_45 - _Z12convtauq_kerPfS_PiS0_S_S_S0_iiiii)
        .other          _Z12convtauq_kerPfS_PiS0_S_S_S0_iiiii,@"STO_CUDA_ENTRY STV_DEFAULT"
_Z12convtauq_kerPfS_PiS0_S_S_S0_iiiii:
.text._Z12convtauq_kerPfS_PiS0_S_S_S0_iiiii:
[----:B------:R-:W-:Y:S01]  /*0000*/  LDC R1, c[0x0][0x37c] ;  /* 0x0000df00ff017b82 */ /* 0x000fe20000000800 */
[----:B------:R-:W0:Y:S07]  /*0010*/  S2R R3, SR_TID.Y ;  /* 0x0000000000037919 */ /* 0x000e2e0000002200 */
[----:B------:R-:W1:Y:S01]  /*0020*/  LDC R5, c[0x0][0x360] ;  /* 0x0000d800ff057b82 */ /* 0x000e620000000800 */
[----:B------:R-:W2:Y:S01]  /*0030*/  LDCU.64 UR8, c[0x0][0x3b8] ;  /* 0x00007700ff0877ac */ /* 0x000ea20008000a00 */
[----:B------:R-:W1:Y:S01]  /*0040*/  S2R R2, SR_TID.X ;  /* 0x0000000000027919 */ /* 0x000e620000002100 */
[----:B------:R-:W3:Y:S01]  /*0050*/  LDCU UR7, c[0x0][0x3c8] ;  /* 0x00007900ff0777ac */ /* 0x000ee20008000800 */
[----:B------:R-:W4:Y:S04]  /*0060*/  S2R R7, SR_TID.Z ;  /* 0x0000000000077919 */ /* 0x000f280000002300 */
[----:B------:R-:W0:Y:S08]  /*0070*/  S2UR UR5, SR_CTAID.Y ;  /* 0x00000000000579c3 */ /* 0x000e300000002600 */
[----:B------:R-:W0:Y:S08]  /*0080*/  LDC R0, c[0x0][0x364] ;  /* 0x0000d900ff007b82 */ /* 0x000e300000000800 */
[----:B------:R-:W1:Y:S08]  /*0090*/  S2UR UR4, SR_CTAID.X ;  /* 0x00000000000479c3 */ /* 0x000e700000002500 */
[----:B------:R-:W4:Y:S08]  /*00a0*/  S2UR UR6, SR_CTAID.Z ;  /* 0x00000000000679c3 */ /* 0x000f300000002700 */
[----:B------:R-:W4:Y:S01]  /*00b0*/  LDC R4, c[0x0][0x368] ;  /* 0x0000da00ff047b82 */ /* 0x000f220000000800 */
[----:B0-----:R-:W-:-:S05]  /*00c0*/  IMAD R0, R0, UR5, R3 ;  /* 0x0000000500007c24 */ /* 0x001fca000f8e0203 */
[----:B--2---:R-:W-:Y:S01]  /*00d0*/  ISETP.GE.AND P0, PT, R0, UR9, PT ;  /* 0x0000000900007c0c */ /* 0x004fe2000bf06270 */
[----:B-1----:R-:W-:-:S05]  /*00e0*/  IMAD R5, R5, UR4, R2 ;  /* 0x0000000405057c24 */ /* 0x002fca000f8e0202 */
[----:B------:R-:W-:Y:S01]  /*00f0*/  ISETP.GE.OR P0, PT, R5, UR8, P0 ;  /* 0x0000000805007c0c */ /* 0x000fe20008706670 */
[----:B----4-:R-:W-:-:S05]  /*0100*/  IMAD R4, R4, UR6, R7 ;  /* 0x0000000604047c24 */ /* 0x010fca000f8e0207 */
[----:B---3--:R-:W-:-:S13]  /*0110*/  ISETP.GE.OR P0, PT, R4, UR7, P0 ;  /* 0x0000000704007c0c */ /* 0x008fda0008706670 */
[----:B------:R-:W-:Y:S05]  /*0120*/  @P0 EXIT ;  /* 0x000000000000094d */ /* 0x000fea0003800000 */
[----:B------:R-:W0:Y:S01]  /*0130*/  LDC.64 R8, c[0x0][0x398] ;  /* 0x0000e600ff087b82 */ /* 0x000e220000000a00 */
[----:B------:R-:W1:Y:S01]  /*0140*/  LDCU.64 UR36, c[0x0][0x358] ;  /* 0x00006b00ff2477ac */ /* 0x000e620008000a00 */
[----:B------:R-:W-:-:S06]  /*0150*/  IMAD R5, R0, UR8, R5 ;  /* 0x0000000800057c24 */ /* 0x000fcc000f8e0205 */
[----:B------:R-:W2:Y:S08]  /*0160*/  LDC.64 R6, c[0x0][0x390] ;  /* 0x0000e400ff067b82 */ /* 0x000eb00000000a00 */
[----:B------:R-:W3:Y:S01]  /*0170*/  LDC.64 R14, c[0x0][0x3c0] ;  /* 0x0000f000ff0e7b82 */ /* 0x000ee20000000a00 */
[----:B0-----:R-:W-:-:S07]  /*0180*/  IMAD.WIDE R8, R5, 0x4, R8 ;  /* 0x0000000405087825 */ /* 0x001fce00078e0208 */
[----:B------:R-:W0:Y:S01]  /*0190*/  LDC.64 R10, c[0x4][RZ] ;  /* 0x01000000ff0a7b82 */ /* 0x000e220000000a00 */
[----:B-1----:R-:W4:Y:S01]  /*01a0*/  LDG.E R9, desc[UR36][R8.64] ;  /* 0x0000002408097981 */ /* 0x002f22000c1e1900 */
[----:B--2---:R-:W-:-:S06]  /*01b0*/  IMAD.WIDE R6, R5, 0x4, R6 ;  /* 0x0000000405067825 */ /* 0x004fcc00078e0206 */
[----:B------:R-:W1:Y:S01]  /*01c0*/  LDC.64 R2, c[0x0][0x3b0] ;  /* 0x0000ec00ff027b82 */ /* 0x000e620000000a00 */
[----:B------:R-:W2:Y:S01]  /*01d0*/  LDG.E R6, desc[UR36][R6.64] ;  /* 0x0000002406067981 */ /* 0x000ea2000c1e1900 */
[----:B---3--:R-:W-:-:S06]  /*01e0*/  IADD3 R0, PT, PT, R15, 0x4, RZ ;  /* 0x000000040f007810 */ /* 0x008fcc0007ffe0ff */
[----:B------:R-:W3:Y:S08]  /*01f0*/  LDC.64 R22, c[0x0][0x3a0] ;  /* 0x0000e800ff167b82 */ /* 0x000ef00000000a00 */
[----:B------:R-:W0:Y:S08]  /*0200*/  LDC.64 R18, c[0x0][0x3a8] ;  /* 0x0000ea00ff127b82 */ /* 0x000e300000000a00 */
[----:B------:R-:W2:Y:S01]  /*0210*/  LDC.64 R30, c[0x0][0x388] ;  /* 0x0000e200ff1e7b82 */ /* 0x000ea20000000a00 */
[----:B------:R-:W-:Y:S01]  /*0220*/  IADD3 R25, PT, PT, R14, 0x4, RZ ;  /* 0x000000040e197810 */ /* 0x000fe20007ffe0ff */
[----:B-1----:R-:W-:-:S04]  /*0230*/  IMAD.WIDE R2, R5, 0x4, R2 ;  /* 0x0000000405027825 */ /* 0x002fc800078e0202 */
[C---:B---3--:R-:W-:Y:S02]  /*0240*/  IMAD.WIDE R22, R5.reuse, 0x4, R22 ;  /* 0x0000000405167825 */ /* 0x048fe400078e0216 */
[----:B------:R-:W3:Y:S04]  /*0250*/  LDG.E R2, desc[UR36][R2.64] ;  /* 0x0000002402027981 */ /* 0x000ee8000c1e1900 */
[----:B------:R-:W3:Y:S01]  /*0260*/  LDG.E R22, desc[UR36][R22.64] ;  /* 0x0000002416167981 */ /* 0x000ee2000c1e1900 */
[----:B0-----:R-:W-:-:S06]  /*0270*/  IMAD.WIDE R18, R5, 0x4, R18 ;  /* 0x0000000405127825 */ /* 0x001fcc00078e0212 */
[----:B------:R0:W5:Y:S01]  /*0280*/  LDG.E R18, desc[UR36][R18.64] ;  /* 0x0000002412127981 */ /* 0x000162000c1e1900 */
[----:B----4-:R-:W-:-:S03]  /*0290*/  IMAD R12, R4, R0, R9 ;  /* 0x00000000040c7224 */ /* 0x010fc600078e0209 */
[----:B------:R-:W4:Y:S01]  /*02a0*/  LDG.E R0, desc[UR36][R10.64] ;  /* 0x000000240a007981 */ /* 0x000f22000c1e1900 */
[----:B------:R-:W-:-:S04]  /*02b0*/  VIADD R12, R12, 0xffffffff ;  /* 0xffffffff0c0c7836 */ /* 0x000fc80000000000 */
[----:B--2---:R-:W-:-:S05]  /*02c0*/  IMAD R6, R25, R12, R6 ;  /* 0x0000000c19067224 */ /* 0x004fca00078e0206 */
[----:B------:R-:W-:-:S05]  /*02d0*/  IADD3 R7, PT, PT, R6, -0x1, RZ ;  /* 0xffffffff06077810 */ /* 0x000fca0007ffe0ff */
[----:B------:R-:W-:-:S05]  /*02e0*/  IMAD.WIDE R30, R7, 0x4, R30 ;  /* 0x00000004071e7825 */ /* 0x000fca00078e021e */
[----:B------:R0:W5:Y:S01]  /*02f0*/  LDG.E R17, desc[UR36][R30.64] ;  /* 0x000000241e117981 */ /* 0x000162000c1e1900 */
[----:B------:R-:W-:Y:S01]  /*0300*/  IMAD R5, R4, UR8, RZ ;  /* 0x0000000804057c24 */ /* 0x000fe2000f8e02ff */
[----:B------:R-:W-:Y:S01]  /*0310*/  MOV R20, 0x370 ;  /* 0x0000037000147802 */ /* 0x000fe20000000f00 */
[----:B------:R-:W-:Y:S02]  /*0320*/  IMAD.MOV.U32 R21, RZ, RZ, 0x0 ;  /* 0x00000000ff157424 */ /* 0x000fe400078e00ff */
[----:B---3--:R-:W-:Y:S01]  /*0330*/  IMAD R16, R5, UR9, R2 ;  /* 0x0000000905107c24 */ /* 0x008fe2000f8e0202 */
[----:B------:R-:W-:Y:S01]  /*0340*/  MOV R4, R22 ;  /* 0x0000001600047202 */ /* 0x000fe20000000f00 */
[----:B----4-:R0:W1:Y:S06]  /*0350*/  LDC.64 R6, c[0x2][R0] ;  /* 0x0080000000067b82 */ /* 0x01006c0000000a00 */
[----:B01---5:R-:W-:Y:S05]  /*0360*/  CALL.REL.NOINC R6 `(_Z12convtauq_kerPfS_PiS0_S_S_S0_iiiii) ;  /* 0xfffffffc06247344 */ /* 0x023fea0003c3ffff */
[----:B------:R-:W0:Y:S02]  /*0370*/  LDC.64 R6, c[0x4][RZ] ;  /* 0x01000000ff067b82 */ /* 0x000e240000000a00 */
[----:B0-----:R-:W2:Y:S01]  /*0380*/  LDG.E R0, desc[UR36][R6.64] ;  /* 0x0000002406007981 */ /* 0x001ea2000c1e1900 */
[----:B------:R-:W-:Y:S02]  /*0390*/  HFMA2 R21, -RZ, RZ, 0, 0 ;  /* 0x00000000ff157431 */ /* 0x000fe400000001ff */
[----:B------:R-:W-:Y:S01]  /*03a0*/  FMUL R17, R17, R4 ;  /* 0x0000000411117220 */ /* 0x000fe20000400000 */
[----:B------:R-:W-:Y:S02]  /*03b0*/  MOV R4, R18 ;  /* 0x0000001200047202 */ /* 0x000fe40000000f00 */
[----:B------:R-:W-:Y:S01]  /*03c0*/  MOV R20, 0x3f0 ;  /* 0x000003f000147802 */ /* 0x000fe20000000f00 */
[----:B--2---:R0:W1:Y:S06]  /*03d0*/  LDC.64 R2, c[0x2][R0] ;  /* 0x0080000000027b82 */ /* 0x00406c0000000a00 */
[----:B01----:R-:W-:Y:S05]  /*03e0*/  CALL.REL.NOINC R2 `(_Z12convtauq_kerPfS_PiS0_S_S_S0_iiiii) ;  /* 0xfffffffc02047344 */ /* 0x003fea0003c3ffff */
[----:B------:R-:W0:Y:S01]  /*03f0*/  LDC.64 R8, c[0x4][RZ] ;  /* 0x01000000ff087b82 */ /* 0x000e220000000a00 */
[----:B------:R-:W-:-:S05]  /*0400*/  IMAD.WIDE R28, R25, 0x4, R30 ;  /* 0x00000004191c7825 */ /* 0x000fca00078e021e */
[----:B------:R1:W5:Y:S04]  /*0410*/  LDG.E R19, desc[UR36][R28.64] ;  /* 0x000000241c137981 */ /* 0x000368000c1e1900 */
[----:B0-----:R-:W2:Y:S01]  /*0420*/  LDG.E R0, desc[UR36][R8.64] ;  /* 0x0000002408007981 */ /* 0x001ea2000c1e1900 */
[----:B------:R-:W-:Y:S02]  /*0430*/  HFMA2 R21, -RZ, RZ, 0, 0 ;  /* 0x00000000ff157431 */ /* 0x000fe400000001ff */
[----:B------:R-:W-:Y:S01]  /*0440*/  FFMA R2, R17, R4, RZ ;  /* 0x0000000411027223 */ /* 0x000fe200000000ff */
[----:B------:R-:W-:Y:S01]  /*0450*/  IMAD.MOV.U32 R4, RZ, RZ, R22 ;  /* 0x000000ffff047224 */ /* 0x000fe200078e0016 */
[----:B------:R-:W-:Y:S01]  /*0460*/  MOV R20, 0x490 ;  /* 0x0000049000147802 */ /* 0x000fe20000000f00 */
[----:B--2---:R1:W0:Y:S06]  /*0470*/  LDC.64 R6, c[0x2][R0] ;  /* 0x0080000000067b82 */ /* 0x00422c0000000a00 */
[----:B01---5:R-:W-:Y:S05]  /*0480*/  CALL.REL.NOINC R6 `(_Z12convtauq_kerPfS_PiS0_S_S_S0_iiiii) ;  /* 0xfffffff806dc7344 */ /* 0x023fea0003c3ffff */
[----:B------:R-:W0:Y:S02]  /*0490*/  LDC.64 R8, c[0x4][RZ] ;  /* 0x01000000ff087b82 */ /* 0x000e240000000a00 */
[----:B0-----:R-:W2:Y:S01]  /*04a0*/  LDG.E R0, desc[UR36][R8.64+0x8] ;  /* 0x0000082408007981 */ /* 0x001ea2000c1e1900 */
[----:B------:R-:W-:Y:S01]  /*04b0*/  FMUL R19, R19, R4 ;  /* 0x0000000413137220 */ /* 0x000fe20000400000 */
[----:B------:R-:W-:Y:S01]  /*04c0*/  MOV R4, R18 ;  /* 0x0000001200047202 */ /* 0x000fe20000000f00 */
[----:B------:R-:W-:Y:S01]  /*04d0*/  IMAD.MOV.U32 R21, RZ, RZ, 0x0 ;  /* 0x00000000ff157424 */ /* 0x000fe200078e00ff */
[----:B------:R-:W-:Y:S02]  /*04e0*/  MOV R20, 0x510 ;  /* 0x0000051000147802 */ /* 0x000fe40000000f00 */
[----:B--2---:R0:W1:Y:S05]  /*04f0*/  LDC.64 R6, c[0x2][R0] ;  /* 0x0080000000067b82 */ /* 0x00406a0000000a00 */
[----:B01----:R-:W-:Y:S05]  /*0500*/  CALL.REL.NOINC R6 `(_Z12convtauq_kerPfS_PiS0_S_S_S0_iiiii) ;  /* 0xfffffff806bc7344 */ /* 0x003fea0003c3ffff */
[----:B------:R-:W0:Y:S01]  /*0510*/  LDC.64 R8, c[0x4][RZ] ;  /* 0x01000000ff087b82 */ /* 0x000e220000000a00 */
[----:B------:R-:W-:-:S05]  /*0520*/  IMAD.WIDE R26, R25, 0x4, R28 ;  /* 0x00000004191a7825 */ /* 0x000fca00078e021c */
[----:B------:R1:W5:Y:S04]  /*0530*/  LDG.E R17, desc[UR36][R26.64] ;  /* 0x000000241a117981 */ /* 0x000368000c1e1900 */
[----:B0-----:R-:W2:Y:S01]  /*0540*/  LDG.E R6, desc[UR36][R8.64] ;  /* 0x0000002408067981 */ /* 0x001ea2000c1e1900 */
[----:B------:R-:W-:Y:S02]  /*0550*/  HFMA2 R21, -RZ, RZ, 0, 0 ;  /* 0x00000000ff157431 */ /* 0x000fe400000001ff */
[----:B------:R-:W-:Y:S01]  /*0560*/  FFMA R2, R19, R4, R2 ;  /* 0x0000000413027223 */ /* 0x000fe20000000002 */
[----:B------:R-:W-:Y:S02]  /*0570*/  MOV R4, R22 ;  /* 0x0000001600047202 */ /* 0x000fe40000000f00 */
[----:B------:R-:W-:Y:S01]  /*0580*/  MOV R20, 0x5b0 ;  /* 0x000005b000147802 */ /* 0x000fe20000000f00 */
[----:B-12---:R-:W0:Y:S06]  /*0590*/  LDC.64 R6, c[0x2][R6] ;  /* 0x0080000006067b82 */ /* 0x006e2c0000000a00 */
[----:B0----5:R-:W-:Y:S05]  /*05a0*/  CALL.REL.NOINC R6 `(_Z12convtauq_kerPfS_PiS0_S_S_S0_iiiii) ;  /* 0xfffffff806947344 */ /* 0x021fea0003c3ffff */
[----:B------:R-:W0:Y:S02]  /*05b0*/  LDC.64 R8, c[0x4][RZ] ;  /* 0x01000000ff087b82 */ /* 0x000e240000000a00 */
[----:B0-----:R-:W2:Y:S01]  /*05c0*/  LDG.E R0, desc[UR36][R8.64+0x10] ;  /* 0x0000102408007981 */ /* 0x001ea2000c1e1900 */
[----:B------:R-:W-:Y:S02]  /*05d0*/  HFMA2 R21, -RZ, RZ, 0, 0 ;  /* 0x00000000ff157431 */ /* 0x000fe400000001ff */
[----:B------:R-:W-:Y:S01]  /*05e0*/  FMUL R17, R17, R4 ;  /* 0x0000000411117220 */ /* 0x000fe20000400000 */
[----:B------:R-:W-:Y:S01]  /*05f0*/  IMAD.MOV.U32 R4, RZ, RZ, R18 ;  /* 0x000000ffff047224 */ /* 0x000fe200078e0012 */
[----:B------:R-:W-:Y:S01]  /*0600*/  MOV R20, 0x630 ;  /* 0x0000063000147802 */ /* 0x000fe20000000f00 */
[----:B--2---:R0:W1:Y:S06]  /*0610*/  LDC.64 R6, c[0x2][R0] ;  /* 0x0080000000067b82 */ /* 0x00406c0000000a00 */
[----:B01----:R-:W-:Y:S05]  /*0620*/  CALL.REL.NOINC R6 `(_Z12convtauq_kerPfS_PiS0_S_S_S0_iiiii) ;  /* 0xfffffff806747344 */ /* 0x003fea0003c3ffff */
[----:B------:R-:W0:Y:S01]  /*0630*/  LDC.64 R8, c[0x4][RZ] ;  /* 0x01000000ff087b82 */ /* 0x000e220000000a00 */
[----:B------:R-:W-:-:S05]  /*0640*/  IMAD.WIDE R24, R25, 0x4, R26 ;  /* 0x0000000419187825 */ /* 0x000fca00078e021a */
[----:B------:R1:W5:Y:S04]  /*0650*/  LDG.E R19, desc[UR36][R24.64] ;  /* 0x0000002418137981 */ /* 0x000368000c1e1900 */
[----:B0-----:R-:W2:Y:S01]  /*0660*/  LDG.E R6, desc[UR36][R8.64] ;  /* 0x0000002408067981 */ /* 0x001ea2000c1e1900 */
[----:B------:R-:W-:Y:S01]  /*0670*/  FFMA R17, R17, R4, R2 ;  /* 0x0000000411117223 */ /* 0x000fe20000000002 */
[----:B------:R-:W-:Y:S01]  /*0680*/  MOV R4, R22 ;  /* 0x0000001600047202 */ /* 0x000fe20000000f00 */
[----:B------:R-:W-:Y:S01]  /*0690*/  IMAD.MOV.U32 R21, RZ, RZ, 0x0 ;  /* 0x00000000ff157424 */ /* 0x000fe200078e00ff */
[----:B------:R-:W-:Y:S01]  /*06a0*/  MOV R20, 0x6d0 ;  /* 0x000006d000147802 */ /* 0x000fe20000000f00 */
[----:B-12---:R-:W0:Y:S06]  /*06b0*/  LDC.64 R6, c[0x2][R6] ;  /* 0x0080000006067b82 */ /* 0x006e2c0000000a00 */
[----:B0----5:R-:W-:Y:S05]  /*06c0*/  CALL.REL.NOINC R6 `(_Z12convtauq_kerPfS_PiS0_S_S_S0_iiiii) ;  /* 0xfffffff8064c7344 */ /* 0x021fea0003c3ffff */
        /* <DEDUP_REMOVED lines=9> */
[----:B------:R1:W5:Y:S04]  /*0760*/  LDG.E R19, desc[UR36][R30.64+0x4] ;  /* 0x000004241e137981 */ /* 0x000368000c1e1900 */
[----:B0-----:R-:W2:Y:S01]  /*0770*/  LDG.E R6, desc[UR36][R8.64+0x8] ;  /* 0x0000082408067981 */ /* 0x001ea2000c1e1900 */
[----:B------:R-:W-:Y:S02]  /*0780*/  HFMA2 R21, -RZ, RZ, 0, 0 ;  /* 0x00000000ff157431 */ /* 0x000fe400000001ff */
[----:B------:R-:W-:Y:S01]  /*0790*/  FFMA R17, R2, R4, R17 ;  /* 0x0000000402117223 */ /* 0x000fe20000000011 */
[----:B------:R-:W-:Y:S01]  /*07a0*/  IMAD.MOV.U32 R4, RZ, RZ, R22 ;  /* 0x000000ffff047224 */ /* 0x000fe200078e0016 */
[----:B------:R-:W-:Y:S01]  /*07b0*/  MOV R20, 0x7e0 ;  /* 0x000007e000147802 */ /* 0x000fe20000000f00 */
[----:B-12---:R-:W0:Y:S06]  /*07c0*/  LDC.64 R6, c[0x2][R6] ;  /* 0x0080000006067b82 */ /* 0x006e2c0000000a00 */
[----:B0----5:R-:W-:Y:S05]  /*07d0*/  CALL.REL.NOINC R6 `(_Z12convtauq_kerPfS_PiS0_S_S_S0_iiiii) ;  /* 0xfffffff806087344 */ /* 0x021fea0003c3ffff */
        /* <DEDUP_REMOVED lines=134> */
[----:B--2---:R1:W0:Y:S06]  /*1040*/  LDC.64 R6, c[0x2][R0] ;  /* 0x0080000000067b82 */ /* 0x00422c0000000a00 */
[----:B01---5:R-:W-:Y:S05]  /*1050*/  CALL.REL.NOINC R6 `(_Z12convtauq_kerPfS_PiS0_S_S_S0_iiiii) ;  /* 0xffffffec06e87344 */ /* 0x023fea0003c3ffff */
        /* <DEDUP_REMOVED lines=60> */
[----:B------:R-:W-:Y:S01]  /*1420*/  FFMA R2, R2, R4, R17 ;  /* 0x0000000402027223 */ /* 0x000fe20000000011 */
[----:B0-----:R-:W-:-:S05]  /*1430*/  IMAD.WIDE R16, R16, 0x4, R6 ;  /* 0x0000000410107825 */ /* 0x001fca00078e0206 */
[----:B------:R-:W-:Y:S01]  /*1440*/  STG.E desc[UR36][R16.64], R2 ;  /* 0x0000000210007986 */ /* 0x000fe2000c101924 */
[----:B------:R-:W-:Y:S05]  /*1450*/  EXIT ;  /* 0x000000000000794d */ /* 0x000fea0003800000 */
        .type           $_Z12convtauq_kerPfS_PiS0_S_S_S0_iiiii$_Z2w0f,@function
        .size           $_Z12convtauq_kerPfS_PiS0_S_S_S0_iiiii$_Z2w0f,($_Z12convtauq_kerPfS_PiS0_S_S_S0_iiiii$_Z2w1f - $_Z12convtauq_kerPfS_PiS0_S_S_S0_iiiii$_Z2w0f)
$_Z12convtauq_kerPfS_PiS0_S_S_S0_iiiii$_Z2w0f:
[----:B------:R-:W-:-:S04]  /*1460*/  FADD R4, -R4, 1 ;  /* 0x3f80000004047421 */ /* 0x000fc80000000100 */
[----:B------:R-:W-:-:S04]  /*1470*/  FMUL R3, R4, 0.16666667163372039795 ;  /* 0x3e2aaaab04037820 */ /* 0x000fc80000400000 */
[----:B------:R-:W-:-:S04]  /*1480*/  FMUL R3, R4, R3 ;  /* 0x0000000304037220 */ /* 0x000fc80000400000 */
[----:B------:R-:W-:Y:S01]  /*1490*/  FMUL R4, R4, R3 ;  /* 0x0000000304047220 */ /* 0x000fe20000400000 */
[----:B------:R-:W-:Y:S06]  /*14a0*/  RET.REL.NODEC R20 `(_Z12convtauq_kerPfS_PiS0_S_S_S0_iiiii) ;  /* 0xffffffe814d47950 */ /* 0x000fec0003c3ffff */
        .type           $_Z12convtauq_kerPfS_PiS0_S_S_S0_iiiii$_Z2w1f,@function
        .size           $_Z12convtauq_kerPfS_PiS0_S_S_S0_iiiii$_Z2w1f,($_Z12convtauq_kerPfS_PiS0_S_S_S0_iiiii$_Z2w2f - $_Z12convtauq_kerPfS_PiS0_S_S_S0_iiiii$_Z2w1f)
$_Z12convtauq_kerPfS_PiS0_S_S_S0_iiiii$_Z2w1f:
[C---:B------:R-:W-:Y:S01]  /*14b0*/  FMUL R0, R4.reuse, R4 ;  /* 0x0000000404007220 */ /* 0x040fe20000400000 */
[----:B------:R-:W-:Y:S01]  /*14c0*/  FADD R5, -R4, 2 ;  /* 0x4000000004057421 */ /* 0x000fe20000000100 */
[----:B------:R-:W-:-:S03]  /*14d0*/  MOV R3, 0x3f000000 ;  /* 0x3f00000000037802 */ /* 0x000fc60000000f00 */
[----:B------:R-:W-:-:S04]  /*14e0*/  FMUL R4, R0, R5 ;  /* 0x0000000500047220 */ /* 0x000fc80000400000 */
[----:B------:R-:W-:Y:S01]  /*14f0*/  FFMA R4, R4, -R3, 0.6666666865348815918 ;  /* 0x3f2aaaab04047423 */ /* 0x000fe20000000803 */
[----:B------:R-:W-:Y:S06]  /*1500*/  RET.REL.NODEC R20 `(_Z12convtauq_kerPfS_PiS0_S_S_S0_iiiii) ;  /* 0xffffffe814bc7950 */ /* 0x000fec0003c3ffff */
        .type           $_Z12convtauq_kerPfS_PiS0_S_S_S0_iiiii$_Z2w2f,@function
        .size           $_Z12convtauq_kerPfS_PiS0_S_S_S0_iiiii$_Z2w2f,($_Z12convtauq_kerPfS_PiS0_S_S_S0_iiiii$_Z2w3f - $_Z12convtauq_kerPfS_PiS0_S_S_S0_iiiii$_Z2w2f)
$_Z12convtauq_kerPfS_PiS0_S_S_S0_iiiii$_Z2w2f:
[C---:B------:R-:W-:Y:S01]  /*1510*/  FADD R0, -R4.reuse, 1 ;  /* 0x3f80000004007421 */ /* 0x040fe20000000100 */
[----:B------:R-:W-:Y:S02]  /*1520*/  HFMA2 R3, -RZ, RZ, 1.75, 0 ;  /* 0x3f000000ff037431 */ /* 0x000fe400000001ff */
[----:B------:R-:W-:Y:S01]  /*1530*/  FADD R5, R4, 1 ;  /* 0x3f80000004057421 */ /* 0x000fe20000000000 */
[----:B------:R-:W-:-:S04]  /*1540*/  FMUL R4, R0, R0 ;  /* 0x0000000000047220 */ /* 0x000fc80000400000 */
[----:B------:R-:W-:-:S04]  /*1550*/  FMUL R4, R4, R5 ;  /* 0x0000000504047220 */ /* 0x000fc80000400000 */
[----:B------:R-:W-:Y:S01]  /*1560*/  FFMA R4, R4, -R3, 0.6666666865348815918 ;  /* 0x3f2aaaab04047423 */ /* 0x000fe20000000803 */
[----:B------:R-:W-:Y:S06]  /*1570*/  RET.REL.NODEC R20 `(_Z12convtauq_kerPfS_PiS0_S_S_S0_iiiii) ;  /* 0xffffffe814a07950 */ /* 0x000fec0003c3ffff */
        .type           $_Z12convtauq_kerPfS_PiS0_S_S_S0_iiiii$_Z2w3f,@function
        .size           $_Z12convtauq_kerPfS_PiS0_S_S_S0_iiiii$_Z2w3f,(.L_x_45 - $_Z12convtauq_kerPfS_PiS0_S_S_S0_iiiii$_Z2w3f)
$_Z12convtauq_kerPfS_PiS0_S_S_S0_iiiii$_Z2w3f:
[----:B------:R-:W-:-:S04]  /*1580*/  FMUL R3, R4, 0.16666667163372039795 ;  /* 0x3e2aaaab04037820 */ /* 0x000fc80000400000 */
[----:B------:R-:W-:-:S04]  /*1590*/  FMUL R0, R3, R4 ;  /* 0x0000000403007220 */ /* 0x000fc80000400000 */
[----:B------:R-:W-:Y:S01]  /*15a0*/  FMUL R4, R0, R4 ;  /* 0x0000000400047220 */ /* 0x000fe20000400000 */
[----:B------:R-:W-:Y:S06]  /*15b0*/  RET.REL.NODEC R20 `(_Z12convtauq_kerPfS_PiS0_S_S_S0_iiiii) ;  /* 0xffffffe814907950 */ /* 0x000fec0003c3ffff */
.L_x_0:
[----:B------:R-:W-:-:S00]  /*15c0*/  BRA `(.L_x_0) ;  /* 0xfffffffc00fc7947 */ /* 0x000fc0000383ffff */
[----:B------:R-:W-:-:S00]  /*15d0*/  NOP ;  /* 0x0000000000007918 */ /* 0x000fc00000000000 */
        /* <DEDUP_REMOVED lines=10> */
.L_x_45:


//--------------------- .text._Z10convtx_kerPfS_PiS_S_S0_iiiii --------------------------
	.section	.text._Z10convtx_kerPfS_PiS_S_S0_iiiii,"ax",@progbits
	.align	128
        .global         _Z10convtx_kerPfS_PiS_S_S0_iiiii
        .type           _Z10convtx_kerPfS_PiS_S_S0_iiiii,@function
        .size           _Z10convtx_kerPfS_PiS_S_S0_iiiii,(.L_x_49 - _Z10convtx_kerPfS_PiS_S_S0_iiiii)
        .other          _Z10convtx_kerPfS_PiS_S_S0_iiiii,@"STO_CUDA_ENTRY STV_DEFAULT"
_Z10convtx_kerPfS_PiS_S_S0_iiiii:
.text._Z10convtx_kerPfS_PiS_S_S0_iiiii:
[----:B------:R-:W-:Y:S01]  /*0000*/  LDC R1, c[0x0][0x37c] ;  /* 0x0000df00ff017b82 */ /* 0x000fe20000000800 */
[----:B------:R-:W0:Y:S07]  /*0010*/  S2R R2, SR_TID.X ;  /* 0x0000000000027919 */ /* 0x000e2e0000002100 */
[----:B------:R-:W1:Y:S01]  /*0020*/  LDC R3, c[0x0][0x3b8] ;  /* 0x0000ee00ff037b82 */ /* 0x000e620000000800 */
[----:B------:R-:W2:Y:S01]  /*0030*/  LDCU UR6, c[0x0][0x3bc] ;  /* 0x00007780ff0677ac */ /* 0x000ea20008000800 */
[----:B------:R-:W3:Y:S01]  /*0040*/  S2R R5, SR_TID.Y ;  /* 0x0000000000057919 */ /* 0x000ee20000002200 */
[----:B------:R-:W4:Y:S01]  /*0050*/  LDCU UR7, c[0x0][0x3c0] ;  /* 0x00007800ff0777ac */ /* 0x000f220008000800 */
[----:B------:R-:W5:Y:S04]  /*0060*/  S2R R7, SR_TID.Z ;  /* 0x0000000000077919 */ /* 0x000f680000002300 */
[----:B------:R-:W0:Y:S08]  /*0070*/  S2UR UR4, SR_CTAID.X ;  /* 0x00000000000479c3 */ /* 0x000e300000002500 */
[----:B------:R-:W0:Y:S01]  /*0080*/  LDC R25, c[0x0][0x360] ;  /* 0x0000d800ff197b82 */ /* 0x000e220000000800 */
[----:B-1----:R-:W-:-:S07]  /*0090*/  SHF.R.S32.HI R0, RZ, 0x1f, R3 ;  /* 0x0000001fff007819 */ /* 0x002fce0000011403 */
[----:B------:R-:W3:Y:S01]  /*00a0*/  LDC R26, c[0x0][0x364] ;  /* 0x0000d900ff1a7b82 */ /* 0x000ee20000000800 */
[----:B------:R-:W-:-:S04]  /*00b0*/  LEA.HI R0, R0, R3, RZ, 0x2 ;  /* 0x0000000300007211 */ /* 0x000fc800078f10ff */
[----:B------:R-:W-:-:S03]  /*00c0*/  LEA.HI.SX32 R0, R0, 0xfffffffe, 0x1e ;  /* 0xfffffffe00007811 */ /* 0x000fc600078ff2ff */
[----:B------:R-:W-:Y:S01]  /*00d0*/  S2UR UR5, SR_CTAID.Z ;  /* 0x00000000000579c3 */ /* 0x000fe20000002700 */
[----:B0-----:R-:W-:-:S07]  /*00e0*/  IMAD R25, R25, UR4, R2 ;  /* 0x0000000419197c24 */ /* 0x001fce000f8e0202 */
[----:B------:R-:W3:Y:S01]  /*00f0*/  S2UR UR4, SR_CTAID.Y ;  /* 0x00000000000479c3 */ /* 0x000ee20000002600 */
[----:B------:R-:W-:-:S07]  /*0100*/  ISETP.GE.AND P0, PT, R25, R0, PT ;  /* 0x000000001900720c */ /* 0x000fce0003f06270 */
[----:B------:R-:W5:Y:S06]  /*0110*/  LDC R24, c[0x0][0x368] ;  /* 0x0000da00ff187b82 */ /* 0x000f6c0000000800 */
[----:B------:R-:W-:-:S05]  /*0120*/  @P0 IMAD R0, R3, 0x3, RZ ;  /* 0x0000000303000824 */ /* 0x000fca00078e02ff */
[----:B------:R-:W-:Y:S01]  /*0130*/  @P0 SHF.R.S32.HI R3, RZ, 0x1f, R0 ;  /* 0x0000001fff030819 */ /* 0x000fe20000011400 */
[----:B---3--:R-:W-:-:S03]  /*0140*/  IMAD R26, R26, UR4, R5 ;  /* 0x000000041a1a7c24 */ /* 0x008fc6000f8e0205 */
[----:B------:R-:W-:-:S04]  /*0150*/  @P0 LEA.HI R3, R3, R0, RZ, 0x2 ;  /* 0x0000000003030211 */ /* 0x000fc800078f10ff */
[----:B------:R-:W-:Y:S01]  /*0160*/  @P0 LEA.HI.SX32 R0, R3, 0x2, 0x1e ;  /* 0x0000000203000811 */ /* 0x000fe200078ff2ff */
[----:B-----5:R-:W-:-:S03]  /*0170*/  IMAD R24, R24, UR5, R7 ;  /* 0x0000000518187c24 */ /* 0x020fc6000f8e0207 */
[----:B------:R-:W-:-:S04]  /*0180*/  ISETP.GE.OR P0, PT, R25, R0, !P0 ;  /* 0x000000001900720c */ /* 0x000fc80004706670 */
[----:B--2---:R-:W-:-:S04]  /*0190*/  ISETP.GE.OR P0, PT, R26, UR6, P0 ;  /* 0x000000061a007c0c */ /* 0x004fc80008706670 */
[----:B----4-:R-:W-:-:S13]  /*01a0*/  ISETP.GE.OR P0, PT, R24, UR7, P0 ;  /* 0x0000000718007c0c */ /* 0x010fda0008706670 */
[----:B------:R-:W-:Y:S05]  /*01b0*/  @P0 EXIT ;  /* 0x000000000000094d */ /* 0x000fea0003800000 */
[----:B------:R-:W0:Y:S01]  /*01c0*/  LDCU.128 UR8, c[0x0][0x3a0] ;  /* 0x00007400ff0877ac */ /* 0x000e220008000c00 */
[----:B------:R-:W-:Y:S01]  /*01d0*/  HFMA2 R27, -RZ, RZ, 0, 0 ;  /* 0x00000000ff1b7431 */ /* 0x000fe200000001ff */
[----:B------:R-:W-:Y:S01]  /*01e0*/  BSSY.RECONVERGENT B10, `(.L_x_1) ;  /* 0x00001bd0000a7945 */ /* 0x000fe20003800200 */
[----:B------:R-:W-:Y:S01]  /*01f0*/  MOV R23, RZ ;  /* 0x000000ff00177202 */ /* 0x000fe20000000f00 */
[----:B------:R-:W1:Y:S01]  /*0200*/  LDCU.64 UR4, c[0x0][0x398] ;  /* 0x00007300ff0477ac */ /* 0x000e620008000a00 */
[----:B------:R-:W2:Y:S01]  /*0210*/  LDCU UR6, c[0x0][0x3b0] ;  /* 0x00007600ff0677ac */ /* 0x000ea20008000800 */
[----:B------:R-:W3:Y:S01]  /*0220*/  LDCU.64 UR36, c[0x0][0x358] ;  /* 0x00006b00ff2477ac */ /* 0x000ee20008000a00 */
[----:B------:R-:W4:Y:S01]  /*0230*/  LDCU UR44, c[0x0][0x3b4] ;  /* 0x00007680ff2c77ac */ /* 0x000f220008000800 */
[----:B0-----:R-:W-:Y:S02]  /*0240*/  UIADD3 UR38, UP0, UPT, UR10, 0x10, URZ ;  /* 0x000000100a267890 */ /* 0x001fe4000ff1e0ff */
[----:B------:R-:W-:-:S02]  /*0250*/  UIADD3 UR39, UP2, UPT, UR8, 0x10, URZ ;  /* 0x0000001008277890 */ /* 0x000fc4000ff5e0ff */
[----:B-1----:R-:W-:Y:S01]  /*0260*/  UIADD3 UR41, UP1, UPT, UR4, 0x10, URZ ;  /* 0x0000001004297890 */ /* 0x002fe2000ff3e0ff */
[----:B--2---:R-:W-:Y:S01]  /*0270*/  IMAD R24, R24, UR6, RZ ;  /* 0x0000000618187c24 */ /* 0x004fe2000f8e02ff */
[----:B------:R-:W-:Y:S02]  /*0280*/  UIADD3.X UR43, UPT, UPT, URZ, UR11, URZ, UP0, !UPT ;  /* 0x0000000bff2b7290 */ /* 0x000fe400087fe4ff */
[----:B------:R-:W-:Y:S02]  /*0290*/  UIADD3.X UR40, UPT, UPT, URZ, UR9, URZ, UP2, !UPT ;  /* 0x00000009ff287290 */ /* 0x000fe400097fe4ff */
[----:B---34-:R-:W-:-:S12]  /*02a0*/  UIADD3.X UR42, UPT, UPT, URZ, UR5, URZ, UP1, !UPT ;  /* 0x00000005ff2a7290 */ /* 0x018fd80008ffe4ff */
.L_x_40:
[----:B------:R-:W0:Y:S01]  /*02b0*/  LDC.64 R44, c[0x4][RZ] ;  /* 0x01000000ff2c7b82 */ /* 0x000e220000000a00 */
[----:B------:R-:W-:Y:S01]  /*02c0*/  IADD3 R3, PT, PT, -R23, 0x3, RZ ;  /* 0x0000000317037810 */ /* 0x000fe20007ffe1ff */
[----:B------:R-:W-:Y:S01]  /*02d0*/  BSSY.RECONVERGENT B9, `(.L_x_2) ;  /* 0x00001aa000097945 */ /* 0x000fe20003800200 */
[----:B------:R-:W-:-:S03]  /*02e0*/  MOV R22, RZ ;  /* 0x000000ff00167202 */ /* 0x000fc60000000f00 */
[----:B0-----:R-:W-:-:S07]  /*02f0*/  IMAD.WIDE.U32 R44, R3, 0x8, R44 ;  /* 0x00000008032c7825 */ /* 0x001fce00078e002c */
.L_x_39:
[----:B------:R-:W0:Y:S01]  /*0300*/  LDCU UR4, c[0x0][0x3b8] ;  /* 0x00007700ff0477ac */ /* 0x000e220008000800 */
[----:B------:R-:W1:Y:S01]  /*0310*/  LDC.64 R2, c[0x0][0x390] ;  /* 0x0000e400ff027b82 */ /* 0x000e620000000a00 */
[----:B------:R-:W-:Y:S01]  /*0320*/  IADD3 R0, PT, PT, R26, R23, RZ ;  /* 0x000000171a007210 */ /* 0x000fe20007ffe0ff */
[----:B0-----:R-:W-:-:S06]  /*0330*/  UIADD3 UR4, UPT, UPT, UR4, 0x4, URZ ;  /* 0x0000000404047890 */ /* 0x001fcc000fffe0ff */
[----:B------:R-:W-:-:S05]  /*0340*/  IMAD R5, R0, UR4, R25 ;  /* 0x0000000400057c24 */ /* 0x000fca000f8e0219 */
[----:B------:R-:W-:-:S05]  /*0350*/  IADD3 R5, PT, PT, R5, R22, RZ ;  /* 0x0000001605057210 */ /* 0x000fca0007ffe0ff */
[----:B-1----:R-:W-:-:S05]  /*0360*/  IMAD.WIDE R2, R5, 0x4, R2 ;  /* 0x0000000405027825 */ /* 0x002fca00078e0202 */
[----:B------:R-:W2:Y:S04]  /*0370*/  LDG.E R19, desc[UR36][R2.64] ;  /* 0x0000002402137981 */ /* 0x000ea8000c1e1900 */
[----:B------:R-:W2:Y:S01]  /*0380*/  LDG.E R16, desc[UR36][R2.64+0x4] ;  /* 0x0000042402107981 */ /* 0x000ea2000c1e1900 */
[----:B------:R-:W-:Y:S01]  /*0390*/  BSSY.RECONVERGENT B8, `(.L_x_3) ;  /* 0x000019a000087945 */ /* 0x000fe20003800200 */
[----:B--2---:R-:W-:-:S13]  /*03a0*/  ISETP.GE.AND P0, PT, R19, R16, PT ;  /* 0x000000101300720c */ /* 0x004fda0003f06270 */
[----:B------:R-:W-:Y:S05]  /*03b0*/  @P0 BRA `(.L_x_4) ;  /* 0x00000018005c0947 */ /* 0x000fea0003800000 */
[----:B------:R-:W0:Y:S01]  /*03c0*/  LDC.64 R38, c[0x4][RZ] ;  /* 0x01000000ff267b82 */ /* 0x000e220000000a00 */
[-C--:B------:R-:W-:Y:S01]  /*03d0*/  IADD3 R0, PT, PT, -R16, R19.reuse, RZ ;  /* 0x0000001310007210 */ /* 0x080fe20007ffe1ff */
[----:B------:R-:W-:Y:S01]  /*03e0*/  BSSY.RECONVERGENT B7, `(.L_x_5) ;  /* 0x00000cf000077945 */ /* 0x000fe20003800200 */
[----:B------:R-:W-:Y:S02]  /*03f0*/  IADD3 R3, PT, PT, -R22, 0x3, RZ ;  /* 0x0000000316037810 */ /* 0x000fe40007ffe1ff */
[----:B------:R-:W-:Y:S02]  /*0400*/  ISETP.GT.U32.AND P0, PT, R0, -0x8, PT ;  /* 0xfffffff80000780c */ /* 0x000fe40003f04070 */
[----:B------:R-:W-:Y:S01]  /*0410*/  IADD3 R16, PT, PT, R16, -R19, RZ ;  /* 0x8000001310107210 */ /* 0x000fe20007ffe0ff */
[----:B0-----:R-:W-:-:S10]  /*0420*/  IMAD.WIDE.U32 R38, R3, 0x8, R38 ;  /* 0x0000000803267825 */ /* 0x001fd400078e0026 */
[----:B------:R-:W-:Y:S05]  /*0430*/  @P0 BRA `(.L_x_6) ;  /* 0x0000000c00240947 */ /* 0x000fea0003800000 */
[----:B------:R-:W-:-:S04]  /*0440*/  LOP3.LUT R18, R16, 0xfffffff8, RZ, 0xc0, !PT ;  /* 0xfffffff810127812 */ /* 0x000fc800078ec0ff */
[----:B------:R-:W-:-:S07]  /*0450*/  IADD3 R18, PT, PT, -R18, RZ, RZ ;  /* 0x000000ff12127210 */ /* 0x000fce0007ffe1ff */
.L_x_23:
[----:B------:R-:W-:Y:S01]  /*0460*/  MOV R36, UR38 ;  /* 0x0000002600247c02 */ /* 0x000fe20008000f00 */
[----:B------:R-:W2:Y:S01]  /*0470*/  LDG.E R2, desc[UR36][R38.64] ;  /* 0x0000002426027981 */ /* 0x000ea2000c1e1900 */
[----:B------:R-:W-:Y:S01]  /*0480*/  MOV R37, UR43 ;  /* 0x0000002b00257c02 */ /* 0x000fe20008000f00 */
[----:B------:R-:W0:Y:S02]  /*0490*/  LDC.64 R6, c[0x0][0x388] ;  /* 0x0000e200ff067b82 */ /* 0x000e240000000a00 */
[----:B------:R-:W-:-:S05]  /*04a0*/  IMAD.WIDE R36, R19, 0x4, R36 ;  /* 0x0000000413247825 */ /* 0x000fca00078e0224 */
[----:B------:R-:W3:Y:S01]  /*04b0*/  LDG.E R3, desc[UR36][R36.64+-0x10] ;  /* 0xfffff02424037981 */ /* 0x000ee2000c1e1900 */
[----:B------:R-:W-:Y:S02]  /*04c0*/  MOV R30, UR41 ;  /* 0x00000029001e7c02 */ /* 0x000fe40008000f00 */
[----:B------:R-:W-:-:S03]  /*04d0*/  MOV R31, UR42 ;  /* 0x0000002a001f7c02 */ /* 0x000fc60008000f00 */
[----:B------:R-:W-:-:S05]  /*04e0*/  IMAD.WIDE R30, R19, 0x4, R30 ;  /* 0x00000004131e7825 */ /* 0x000fca00078e021e */
[----:B------:R1:W5:Y:S01]  /*04f0*/  LDG.E R4, desc[UR36][R30.64+-0x10] ;  /* 0xfffff0241e047981 */ /* 0x000362000c1e1900 */
[----:B---3--:R-:W-:-:S04]  /*0500*/  IMAD R3, R24, UR44, R3 ;  /* 0x0000002c18037c24 */ /* 0x008fc8000f8e0203 */
[----:B0-----:R-:W-:-:S05]  /*0510*/  IMAD.WIDE R6, R3, 0x4, R6 ;  /* 0x0000000403067825 */ /* 0x001fca00078e0206 */
[----:B------:R1:W5:Y:S01]  /*0520*/  LDG.E R17, desc[UR36][R6.64] ;  /* 0x0000002406117981 */ /* 0x000362000c1e1900 */
[----:B--2---:R-:W0:Y:S01]  /*0530*/  LDC.64 R2, c[0x2][R2] ;  /* 0x0080000002027b82 */ /* 0x004e220000000a00 */
[----:B------:R-:W-:Y:S01]  /*0540*/  VIADD R18, R18, 0x8 ;  /* 0x0000000812127836 */ /* 0x000fe20000000000 */
[----:B------:R-:W-:Y:S02]  /*0550*/  MOV R28, UR39 ;  /* 0x00000027001c7c02 */ /* 0x000fe40008000f00 */
[----:B------:R-:W-:Y:S02]  /*0560*/  MOV R29, UR40 ;  /* 0x00000028001d7c02 */ /* 0x000fe40008000f00 */
[----:B------:R-:W-:Y:S01]  /*0570*/  ISETP.NE.AND P0, PT, R18, RZ, PT ;  /* 0x000000ff1200720c */ /* 0x000fe20003f05270 */
[----:B------:R-:W-:Y:S01]  /*0580*/  HFMA2 R21, -RZ, RZ, 0, 0 ;  /* 0x00000000ff157431 */ /* 0x000fe200000001ff */
[----:B------:R-:W-:Y:S01]  /*0590*/  BSSY.RECONVERGENT B6, `(.L_x_7) ;  /* 0x0000005000067945 */ /* 0x000fe20003800200 */
[----:B------:R-:W-:Y:S01]  /*05a0*/  IMAD.WIDE R28, R19, 0x4, R28 ;  /* 0x00000004131c7825 */ /* 0x000fe200078e021c */
[----:B------:R-:W-:-:S02]  /*05b0*/  P2R R0, PR, RZ, 0x1 ;  /* 0x00000001ff007803 */ /* 0x000fc40000000000 */
[----:B-1----:R-:W-:-:S07]  /*05c0*/  MOV R20, 0x5e0 ;  /* 0x000005e000147802 */ /* 0x002fce0000000f00 */
[----:B0----5:R-:W-:Y:S05]  /*05d0*/  CALL.REL.NOINC R2 `(_Z10convtx_kerPfS_PiS_S_S0_iiiii) ;  /* 0xfffffff802887344 */ /* 0x021fea0003c3ffff */
[----:B------:R-:W-:Y:S05]  /*05e0*/  BSYNC.RECONVERGENT B6 ;  /* 0x0000000000067941 */ /* 0x000fea0003800200 */
.L_x_7:
[----:B------:R-:W2:Y:S01]  /*05f0*/  LDG.E R2, desc[UR36][R44.64] ;  /* 0x000000242c027981 */ /* 0x000ea2000c1e1900 */
[----:B------:R-:W-:-:S03]  /*0600*/  FMUL R17, R17, R4 ;  /* 0x0000000411117220 */ /* 0x000fc60000400000 */
[----:B------:R0:W5:Y:S01]  /*0610*/  LDG.E R4, desc[UR36][R28.64+-0x10] ;  /* 0xfffff0241c047981 */ /* 0x000162000c1e1900 */
[----:B------:R-:W-:Y:S01]  /*0620*/  HFMA2 R21, -RZ, RZ, 0, 0 ;  /* 0x00000000ff157431 */ /* 0x000fe200000001ff */
[----:B------:R-:W-:Y:S01]  /*0630*/  BSSY.RECONVERGENT B6, `(.L_x_8) ;  /* 0x0000004000067945 */ /* 0x000fe20003800200 */
[----:B------:R-:W-:Y:S01]  /*0640*/  MOV R20, 0x670 ;  /* 0x0000067000147802 */ /* 0x000fe20000000f00 */
[----:B0-2---:R-:W1:Y:S06]  /*0650*/  LDC.64 R2, c[0x2][R2] ;  /* 0x0080000002027b82 */ /* 0x005e6c0000000a00 */
[----:B-1---5:R-:W-:Y:S05]  /*0660*/  CALL.REL.NOINC R2 `(_Z10convtx_kerPfS_PiS_S_S0_iiiii) ;  /* 0xfffffff802647344 */ /* 0x022fea0003c3ffff */
[----:B------:R-:W-:Y:S05]  /*0670*/  BSYNC.RECONVERGENT B6 ;  /* 0x0000000000067941 */ /* 0x000fea0003800200 */
.L_x_8:
[----:B------:R-:W2:Y:S01]  /*0680*/  LDG.E R3, desc[UR36][R36.64+-0xc] ;  /* 0xfffff42424037981 */ /* 0x000ea2000c1e1900 */
[----:B------:R-:W0:Y:S03]  /*0690*/  LDC.64 R8, c[0x0][0x388] ;  /* 0x0000e200ff087b82 */ /* 0x000e260000000a00 */
[----:B------:R-:W3:Y:S01]  /*06a0*/  LDG.E R6, desc[UR36][R38.64] ;  /* 0x0000002426067981 */ /* 0x000ee2000c1e1900 */
[----:B------:R-:W-:-:S03]  /*06b0*/  FFMA R2, R17, R4, R27 ;  /* 0x0000000411027223 */ /* 0x000fc6000000001b */
[----:B------:R1:W5:Y:S01]  /*06c0*/  LDG.E R4, desc[UR36][R30.64+-0xc] ;  /* 0xfffff4241e047981 */ /* 0x000362000c1e1900 */
[----:B--2---:R-:W-:-:S04]  /*06d0*/  IMAD R3, R24, UR44, R3 ;  /* 0x0000002c18037c24 */ /* 0x004fc8000f8e0203 */
[----:B0-----:R-:W-:-:S05]  /*06e0*/  IMAD.WIDE R8, R3, 0x4, R8 ;  /* 0x0000000403087825 */ /* 0x001fca00078e0208 */
[----:B------:R1:W5:Y:S01]  /*06f0*/  LDG.E R17, desc[UR36][R8.64] ;  /* 0x0000002408117981 */ /* 0x000362000c1e1900 */
[----:B---3--:R-:W0:Y:S01]  /*0700*/  LDC.64 R6, c[0x2][R6] ;  /* 0x0080000006067b82 */ /* 0x008e220000000a00 */
[----:B------:R-:W-:Y:S01]  /*0710*/  HFMA2 R21, -RZ, RZ, 0, 0 ;  /* 0x00000000ff157431 */ /* 0x000fe200000001ff */
[----:B------:R-:W-:Y:S01]  /*0720*/  BSSY.RECONVERGENT B6, `(.L_x_9) ;  /* 0x0000003000067945 */ /* 0x000fe20003800200 */
[----:B------:R-:W-:-:S07]  /*0730*/  MOV R20, 0x750 ;  /* 0x0000075000147802 */ /* 0x000fce0000000f00 */
[----:B01---5:R-:W-:Y:S05]  /*0740*/  CALL.REL.NOINC R6 `(_Z10convtx_kerPfS_PiS_S_S0_iiiii) ;  /* 0xfffffff8062c7344 */ /* 0x023fea0003c3ffff */
[----:B------:R-:W-:Y:S05]  /*0750*/  BSYNC.RECONVERGENT B6 ;  /* 0x0000000000067941 */ /* 0x000fea0003800200 */
.L_x_9:
        /* <DEDUP_REMOVED lines=9> */
.L_x_10:
        /* <DEDUP_REMOVED lines=14> */
.L_x_11:
        /* <DEDUP_REMOVED lines=9> */
.L_x_12:
        /* <DEDUP_REMOVED lines=14> */
.L_x_13:
[----:B------:R-:W2:Y:S01]  /*0a40*/  LDG.E R6, desc[UR36][R44.64] ;  /* 0x000000242c067981 */ /* 0x000ea2000c1e1900 */
[----:B------:R-:W-:-:S03]  /*0a50*/  FMUL R17, R17, R4 ;  /* 0x0000000411117220 */ /* 0x000fc60000400000 */
[----:B------:R0:W5:Y:S01]  /*0a60*/  LDG.E R4, desc[UR36][R28.64+-0x4] ;  /* 0xfffffc241c047981 */ /* 0x000162000c1e1900 */
[----:B------:R-:W-:Y:S01]  /*0a70*/  BSSY.RECONVERGENT B6, `(.L_x_14) ;  /* 0x0000005000067945 */ /* 0x000fe20003800200 */
[----:B------:R-:W-:Y:S01]  /*0a80*/  MOV R20, 0xac0 ;  /* 0x00000ac000147802 */ /* 0x000fe20000000f00 */
[----:B------:R-:W-:Y:S01]  /*0a90*/  IMAD.MOV.U32 R21, RZ, RZ, 0x0 ;  /* 0x00000000ff157424 */ /* 0x000fe200078e00ff */
[----:B0-2---:R-:W1:Y:S06]  /*0aa0*/  LDC.64 R6, c[0x2][R6] ;  /* 0x0080000006067b82 */ /* 0x005e6c0000000a00 */
[----:B-1---5:R-:W-:Y:S05]  /*0ab0*/  CALL.REL.NOINC R6 `(_Z10convtx_kerPfS_PiS_S_S0_iiiii) ;  /* 0xfffffff406507344 */ /* 0x022fea0003c3ffff */
[----:B------:R-:W-:Y:S05]  /*0ac0*/  BSYNC.RECONVERGENT B6 ;  /* 0x0000000000067941 */ /* 0x000fea0003800200 */
.L_x_14:
        /* <DEDUP_REMOVED lines=14> */
.L_x_15:
        /* <DEDUP_REMOVED lines=9> */
.L_x_16:
        /* <DEDUP_REMOVED lines=14> */
.L_x_17:
        /* <DEDUP_REMOVED lines=9> */
.L_x_18:
        /* <DEDUP_REMOVED lines=14> */
.L_x_19:
        /* <DEDUP_REMOVED lines=9> */
.L_x_20:
        /* <DEDUP_REMOVED lines=8> */
[----:B---3--:R1:W0:Y:S01]  /*0fa0*/  LDC.64 R2, c[0x2][R0] ;  /* 0x0080000000027b82 */ /* 0x0082220000000a00 */
[----:B------:R-:W-:Y:S01]  /*0fb0*/  HFMA2 R21, -RZ, RZ, 0, 0 ;  /* 0x00000000ff157431 */ /* 0x000fe200000001ff */
[----:B------:R-:W-:Y:S01]  /*0fc0*/  BSSY.RECONVERGENT B6, `(.L_x_21) ;  /* 0x0000003000067945 */ /* 0x000fe20003800200 */
[----:B------:R-:W-:-:S07]  /*0fd0*/  MOV R20, 0xff0 ;  /* 0x00000ff000147802 */ /* 0x000fce0000000f00 */
[----:B01---5:R-:W-:Y:S05]  /*0fe0*/  CALL.REL.NOINC R2 `(_Z10convtx_kerPfS_PiS_S_S0_iiiii) ;  /* 0xfffffff002047344 */ /* 0x023fea0003c3ffff */
[----:B------:R-:W-:Y:S05]  /*0ff0*/  BSYNC.RECONVERGENT B6 ;  /* 0x0000000000067941 */ /* 0x000fea0003800200 */
.L_x_21:
        /* <DEDUP_REMOVED lines=9> */
.L_x_22:
[----:B------:R-:W-:Y:S01]  /*1090*/  ISETP.NE.AND P6, PT, R18, RZ, PT ;  /* 0x000000ff1200720c */ /* 0x000fe20003fc5270 */
[----:B------:R-:W-:Y:S01]  /*10a0*/  FFMA R27, R2, R4, R17 ;  /* 0x00000004021b7223 */ /* 0x000fe20000000011 */
[----:B------:R-:W-:-:S11]  /*10b0*/  IADD3 R19, PT, PT, R19, 0x8, RZ ;  /* 0x0000000813137810 */ /* 0x000fd60007ffe0ff */
[----:B------:R-:W-:Y:S05]  /*10c0*/  @P6 BRA `(.L_x_23) ;  /* 0xfffffff000e46947 */ /* 0x000fea000383ffff */
.L_x_6:
[----:B------:R-:W-:Y:S05]  /*10d0*/  BSYNC.RECONVERGENT B7 ;  /* 0x0000000000077941 */ /* 0x000fea0003800200 */
.L_x_5:
[----:B------:R-:W-:-:S13]  /*10e0*/  LOP3.LUT P0, R0, R16, 0x7, RZ, 0xc0, !PT ;  /* 0x0000000710007812 */ /* 0x000fda000780c0ff */
[----:B------:R-:W-:Y:S05]  /*10f0*/  @!P0 BRA `(.L_x_4) ;  /* 0x0000000c000c8947 */ /* 0x000fea0003800000 */
[----:B------:R-:W-:Y:S01]  /*1100*/  ISETP.GE.U32.AND P0, PT, R0, 0x4, PT ;  /* 0x000000040000780c */ /* 0x000fe20003f06070 */
[----:B------:R-:W-:-:S12]  /*1110*/  BSSY.RECONVERGENT B7, `(.L_x_24) ;  /* 0x0000067000077945 */ /* 0x000fd80003800200 */
[----:B------:R-:W-:Y:S05]  /*1120*/  @!P0 BRA `(.L_x_25) ;  /* 0x0000000400948947 */ /* 0x000fea0003800000 */
[----:B------:R-:W0:Y:S01]  /*1130*/  LDC.64 R36, c[0x0][0x3a8] ;  /* 0x0000ea00ff247b82 */ /* 0x000e220000000a00 */
[----:B------:R-:W2:Y:S01]  /*1140*/  LDG.E R2, desc[UR36][R38.64] ;  /* 0x0000002426027981 */ /* 0x000ea2000c1e1900 */
[----:B------:R-:W1:Y:S06]  /*1150*/  LDCU UR4, c[0x0][0x3b4] ;  /* 0x00007680ff0477ac */ /* 0x000e6c0008000800 */
[----:B------:R-:W3:Y:S08]  /*1160*/  LDC.64 R30, c[0x0][0x398] ;  /* 0x0000e600ff1e7b82 */ /* 0x000ef00000000a00 */
[----:B------:R-:W4:Y:S01]  /*1170*/  LDC.64 R6, c[0x0][0x388] ;  /* 0x0000e200ff067b82 */ /* 0x000f220000000a00 */
[----:B0-----:R-:W-:-:S05]  /*1180*/  IMAD.WIDE R36, R19, 0x4, R36 ;  /* 0x0000000413247825 */ /* 0x001fca00078e0224 */
[----:B------:R-:W1:Y:S01]  /*1190*/  LDG.E R3, desc[UR36][R36.64] ;  /* 0x0000002424037981 */ /* 0x000e62000c1e1900 */
[----:B---3--:R-:W-:-:S05]  /*11a0*/  IMAD.WIDE R30, R19, 0x4, R30 ;  /* 0x00000004131e7825 */ /* 0x008fca00078e021e */
[----:B------:R0:W5:Y:S01]  /*11b0*/  LDG.E R4, desc[UR36][R30.64] ;  /* 0x000000241e047981 */ /* 0x000162000c1e1900 */
[----:B-1----:R-:W-:-:S04]  /*11c0*/  IMAD R3, R24, UR4, R3 ;  /* 0x0000000418037c24 */ /* 0x002fc8000f8e0203 */
[----:B----4-:R-:W-:-:S05]  /*11d0*/  IMAD.WIDE R6, R3, 0x4, R6 ;  /* 0x0000000403067825 */ /* 0x010fca00078e0206 */
[----:B------:R0:W5:Y:S01]  /*11e0*/  LDG.E R17, desc[UR36][R6.64] ;  /* 0x0000002406117981 */ /* 0x000162000c1e1900 */
[----:B--2---:R-:W1:Y:S01]  /*11f0*/  LDC.64 R2, c[0x2][R2] ;  /* 0x0080000002027b82 */ /* 0x004e620000000a00 */
[----:B------:R-:W-:Y:S01]  /*1200*/  BSSY.RECONVERGENT B6, `(.L_x_26) ;  /* 0x0000004000067945 */ /* 0x000fe20003800200 */
[----:B------:R-:W-:Y:S01]  /*1210*/  MOV R20, 0x1240 ;  /* 0x0000124000147802 */ /* 0x000fe20000000f00 */
[----:B------:R-:W-:-:S07]  /*1220*/  IMAD.MOV.U32 R21, RZ, RZ, 0x0 ;  /* 0x00000000ff157424 */ /* 0x000fce00078e00ff */
[----:B01---5:R-:W-:Y:S05]  /*1230*/  CALL.REL.NOINC R2 `(_Z10convtx_kerPfS_PiS_S_S0_iiiii) ;  /* 0xffffffec02707344 */ /* 0x023fea0003c3ffff */
[----:B------:R-:W-:Y:S05]  /*1240*/  BSYNC.RECONVERGENT B6 ;  /* 0x0000000000067941 */ /* 0x000fea0003800200 */
.L_x_26:
[----:B------:R-:W2:Y:S01]  /*1250*/  LDG.E R6, desc[UR36][R44.64] ;  /* 0x000000242c067981 */ /* 0x000ea2000c1e1900 */
[----:B------:R-:W0:Y:S01]  /*1260*/  LDC.64 R28, c[0x0][0x3a0] ;  /* 0x0000e800ff1c7b82 */ /* 0x000e220000000a00 */
[----:B------:R-:W-:Y:S01]  /*1270*/  FMUL R2, R17, R4 ;  /* 0x0000000411027220 */ /* 0x000fe20000400000 */
[----:B0-----:R-:W-:-:S05]  /*1280*/  IMAD.WIDE R28, R19, 0x4, R28 ;  /* 0x00000004131c7825 */ /* 0x001fca00078e021c */
[----:B------:R0:W5:Y:S01]  /*1290*/  LDG.E R4, desc[UR36][R28.64] ;  /* 0x000000241c047981 */ /* 0x000162000c1e1900 */
[----:B------:R-:W-:Y:S01]  /*12a0*/  HFMA2 R21, -RZ, RZ, 0, 0 ;  /* 0x00000000ff157431 */ /* 0x000fe200000001ff */
[----:B------:R-:W-:Y:S01]  /*12b0*/  BSSY.RECONVERGENT B6, `(.L_x_27) ;  /* 0x0000004000067945 */ /* 0x000fe20003800200 */
[----:B------:R-:W-:Y:S01]  /*12c0*/  MOV R20, 0x12f0 ;  /* 0x000012f000147802 */ /* 0x000fe20000000f00 */
[----:B0-2---:R-:W1:Y:S06]  /*12d0*/  LDC.64 R6, c[0x2][R6] ;  /* 0x0080000006067b82 */ /* 0x005e6c0000000a00 */
[----:B-1---5:R-:W-:Y:S05]  /*12e0*/  CALL.REL.NOINC R6 `(_Z10convtx_kerPfS_PiS_S_S0_iiiii) ;  /* 0xffffffec06447344 */ /* 0x022fea0003c3ffff */
[----:B------:R-:W-:Y:S05]  /*12f0*/  BSYNC.RECONVERGENT B6 ;  /* 0x0000000000067941 */ /* 0x000fea0003800200 */
.L_x_27:
[----:B------:R-:W2:Y:S01]  /*1300*/  LDG.E R3, desc[UR36][R36.64+0x4] ;  /* 0x0000042424037981 */ /* 0x000ea2000c1e1900 */
[----:B------:R-:W0:Y:S01]  /*1310*/  LDC.64 R8, c[0x0][0x388] ;  /* 0x0000e200ff087b82 */ /* 0x000e220000000a00 */
[----:B------:R-:W2:Y:S02]  /*1320*/  LDCU UR4, c[0x0][0x3b4] ;  /* 0x00007680ff0477ac */ /* 0x000ea40008000800 */
        /* <DEDUP_REMOVED lines=12> */
.L_x_28:
        /* <DEDUP_REMOVED lines=9> */
.L_x_29:
        /* <DEDUP_REMOVED lines=15> */
.L_x_30:
        /* <DEDUP_REMOVED lines=9> */
.L_x_31:
        /* <DEDUP_REMOVED lines=15> */
.L_x_32:
[----:B------:R-:W2:Y:S01]  /*16f0*/  LDG.E R6, desc[UR36][R44.64] ;  /* 0x000000242c067981 */ /* 0x000ea2000c1e1900 */
[----:B------:R-:W-:-:S03]  /*1700*/  FMUL R2, R27, R4 ;  /* 0x000000041b027220 */ /* 0x000fc60000400000 */
[----:B------:R0:W5:Y:S01]  /*1710*/  LDG.E R4, desc[UR36][R28.64+0xc] ;  /* 0x00000c241c047981 */ /* 0x000162000c1e1900 */
[----:B------:R-:W-:Y:S01]  /*1720*/  HFMA2 R21, -RZ, RZ, 0, 0 ;  /* 0x00000000ff157431 */ /* 0x000fe200000001ff */
[----:B------:R-:W-:Y:S01]  /*1730*/  MOV R20, 0x1760 ;  /* 0x0000176000147802 */ /* 0x000fe20000000f00 */
[----:B0-2---:R-:W1:Y:S06]  /*1740*/  LDC.64 R6, c[0x2][R6] ;  /* 0x0080000006067b82 */ /* 0x005e6c0000000a00 */
[----:B-1---5:R-:W-:Y:S05]  /*1750*/  CALL.REL.NOINC R6 `(_Z10convtx_kerPfS_PiS_S_S0_iiiii) ;  /* 0xffffffe806287344 */ /* 0x022fea0003c3ffff */
[----:B------:R-:W-:Y:S01]  /*1760*/  FFMA R27, R2, R4, R17 ;  /* 0x00000004021b7223 */ /* 0x000fe20000000011 */
[----:B------:R-:W-:-:S07]  /*1770*/  IADD3 R19, PT, PT, R19, 0x4, RZ ;  /* 0x0000000413137810 */ /* 0x000fce0007ffe0ff */
.L_x_25:
[----:B------:R-:W-:Y:S05]  /*1780*/  BSYNC.RECONVERGENT B7 ;  /* 0x0000000000077941 */ /* 0x000fea0003800200 */
.L_x_24:
[----:B------:R-:W-:-:S13]  /*1790*/  LOP3.LUT P0, R0, R16, 0x3, RZ, 0xc0, !PT ;  /* 0x0000000310007812 */ /* 0x000fda000780c0ff */
[----:B------:R-:W-:Y:S05]  /*17a0*/  @!P0 BRA `(.L_x_4) ;  /* 0x0000000400608947 */ /* 0x000fea0003800000 */
[----:B------:R-:W-:Y:S01]  /*17b0*/  ISETP.NE.AND P0, PT, R0, 0x1, PT ;  /* 0x000000010000780c */ /* 0x000fe20003f05270 */
        /* <DEDUP_REMOVED lines=15> */
[----:B------:R-:W-:Y:S01]  /*18b0*/  HFMA2 R21, -RZ, RZ, 0, 0 ;  /* 0x00000000ff157431 */ /* 0x000fe200000001ff */
[----:B------:R-:W-:Y:S01]  /*18c0*/  BSSY.RECONVERGENT B6, `(.L_x_35) ;  /* 0x0000003000067945 */ /* 0x000fe20003800200 */
[----:B------:R-:W-:-:S07]  /*18d0*/  MOV R20, 0x18f0 ;  /* 0x000018f000147802 */ /* 0x000fce0000000f00 */
[----:B01---5:R-:W-:Y:S05]  /*18e0*/  CALL.REL.NOINC R2 `(_Z10convtx_kerPfS_PiS_S_S0_iiiii) ;  /* 0xffffffe402c47344 */ /* 0x023fea0003c3ffff */
[----:B------:R-:W-:Y:S05]  /*18f0*/  BSYNC.RECONVERGENT B6 ;  /* 0x0000000000067941 */ /* 0x000fea0003800200 */
.L_x_35:
        /* <DEDUP_REMOVED lines=11> */
.L_x_36:
        /* <DEDUP_REMOVED lines=10> */
[----:B------:R-:W-:Y:S01]  /*1a50*/  BSSY.RECONVERGENT B6, `(.L_x_37) ;  /* 0x0000004000067945 */ /* 0x000fe20003800200 */
[----:B------:R-:W-:Y:S01]  /*1a60*/  MOV R20, 0x1a90 ;  /* 0x00001a9000147802 */ /* 0x000fe20000000f00 */
[----:B------:R-:W-:-:S07]  /*1a70*/  IMAD.MOV.U32 R21, RZ, RZ, 0x0 ;  /* 0x00000000ff157424 */ /* 0x000fce00078e00ff */
[----:B01---5:R-:W-:Y:S05]  /*1a80*/  CALL.REL.NOINC R2 `(_Z10convtx_kerPfS_PiS_S_S0_iiiii) ;  /* 0xffffffe4025c7344 */ /* 0x023fea0003c3ffff */
[----:B------:R-:W-:Y:S05]  /*1a90*/  BSYNC.RECONVERGENT B6 ;  /* 0x0000000000067941 */ /* 0x000fea0003800200 */
.L_x_37:
        /* <DEDUP_REMOVED lines=9> */
.L_x_34:
[----:B------:R-:W-:Y:S05]  /*1b30*/  BSYNC.RECONVERGENT B7 ;  /* 0x0000000000077941 */ /* 0x000fea0003800200 */
.L_x_33:
[----:B------:R-:W-:-:S04]  /*1b40*/  LOP3.LUT R16, R16, 0x1, RZ, 0xc0, !PT ;  /* 0x0000000110107812 */ /* 0x000fc800078ec0ff */
[----:B------:R-:W-:-:S13]  /*1b50*/  ISETP.NE.U32.AND P0, PT, R16, 0x1, PT ;  /* 0x000000011000780c */ /* 0x000fda0003f05070 */
[----:B------:R-:W-:Y:S05]  /*1b60*/  @P0 BRA `(.L_x_4) ;  /* 0x0000000000700947 */ /* 0x000fea0003800000 */
[----:B------:R-:W0:Y:S01]  /*1b70*/  LDC.64 R2, c[0x0][0x3a8] ;  /* 0x0000ea00ff027b82 */ /* 0x000e220000000a00 */
[----:B------:R-:W2:Y:S01]  /*1b80*/  LDG.E R6, desc[UR36][R38.64] ;  /* 0x0000002426067981 */ /* 0x000ea2000c1e1900 */
[----:B------:R-:W1:Y:S06]  /*1b90*/  LDCU UR4, c[0x0][0x3b4] ;  /* 0x00007680ff0477ac */ /* 0x000e6c0008000800 */
[----:B------:R-:W3:Y:S08]  /*1ba0*/  LDC.64 R4, c[0x0][0x398] ;  /* 0x0000e600ff047b82 */ /* 0x000ef00000000a00 */
[----:B------:R-:W4:Y:S01]  /*1bb0*/  LDC.64 R8, c[0x0][0x388] ;  /* 0x0000e200ff087b82 */ /* 0x000f220000000a00 */
[----:B0-----:R-:W-:-:S06]  /*1bc0*/  IMAD.WIDE R2, R19, 0x4, R2 ;  /* 0x0000000413027825 */ /* 0x001fcc00078e0202 */
[----:B------:R-:W1:Y:S01]  /*1bd0*/  LDG.E R3, desc[UR36][R2.64] ;  /* 0x0000002402037981 */ /* 0x000e62000c1e1900 */
[----:B---3--:R-:W-:-:S06]  /*1be0*/  IMAD.WIDE R4, R19, 0x4, R4 ;  /* 0x0000000413047825 */ /* 0x008fcc00078e0204 */
        /* <DEDUP_REMOVED lines=10> */
.L_x_38:
[----:B------:R-:W2:Y:S01]  /*1c90*/  LDG.E R8, desc[UR36][R44.64] ;  /* 0x000000242c087981 */ /* 0x000ea2000c1e1900 */
[----:B------:R-:W0:Y:S01]  /*1ca0*/  LDC.64 R6, c[0x0][0x3a0] ;  /* 0x0000e800ff067b82 */ /* 0x000e220000000a00 */
[----:B------:R-:W-:Y:S01]  /*1cb0*/  FMUL R2, R17, R4 ;  /* 0x0000000411027220 */ /* 0x000fe20000400000 */
[----:B0-----:R-:W-:-:S05]  /*1cc0*/  IMAD.WIDE R6, R19, 0x4, R6 ;  /* 0x0000000413067825 */ /* 0x001fca00078e0206 */
[----:B------:R0:W5:Y:S01]  /*1cd0*/  LDG.E R4, desc[UR36][R6.64] ;  /* 0x0000002406047981 */ /* 0x000162000c1e1900 */
[----:B------:R-:W-:Y:S01]  /*1ce0*/  HFMA2 R21, -RZ, RZ, 0, 0 ;  /* 0x00000000ff157431 */ /* 0x000fe200000001ff */
[----:B------:R-:W-:Y:S01]  /*1cf0*/  MOV R20, 0x1d20 ;  /* 0x00001d2000147802 */ /* 0x000fe20000000f00 */
[----:B0-2---:R-:W1:Y:S06]  /*1d00*/  LDC.64 R8, c[0x2][R8] ;  /* 0x0080000008087b82 */ /* 0x005e6c0000000a00 */
[----:B-1---5:R-:W-:Y:S05]  /*1d10*/  CALL.REL.NOINC R8 `(_Z10convtx_kerPfS_PiS_S_S0_iiiii) ;  /* 0xffffffe008b87344 */ /* 0x022fea0003c3ffff */
[----:B------:R-:W-:-:S07]  /*1d20*/  FFMA R27, R2, R4, R27 ;  /* 0x00000004021b7223 */ /* 0x000fce000000001b */
.L_x_4:
[----:B------:R-:W-:Y:S05]  /*1d30*/  BSYNC.RECONVERGENT B8 ;  /* 0x0000000000087941 */ /* 0x000fea0003800200 */
.L_x_3:
[----:B------:R-:W-:-:S04]  /*1d40*/  IADD3 R22, PT, PT, R22, 0x1, RZ ;  /* 0x0000000116167810 */ /* 0x000fc80007ffe0ff */
[----:B------:R-:W-:-:S13]  /*1d50*/  ISETP.NE.AND P0, PT, R22, 0x4, PT ;  /* 0x000000041600780c */ /* 0x000fda0003f05270 */
[----:B------:R-:W-:Y:S05]  /*1d60*/  @P0 BRA `(.L_x_39) ;  /* 0xffffffe400640947 */ /* 0x000fea000383ffff */
[----:B------:R-:W-:Y:S05]  /*1d70*/  BSYNC.RECONVERGENT B9 ;  /* 0x0000000000097941 */ /* 0x000fea0003800200 */
.L_x_2:
[----:B------:R-:W-:-:S04]  /*1d80*/  IADD3 R23, PT, PT, R23, 0x1, RZ ;  /* 0x0000000117177810 */ /* 0x000fc80007ffe0ff */
[----:B------:R-:W-:-:S13]  /*1d90*/  ISETP.NE.AND P0, PT, R23, 0x4, PT ;  /* 0x000000041700780c */ /* 0x000fda0003f05270 */
[----:B------:R-:W-:Y:S05]  /*1da0*/  @P0 BRA `(.L_x_40) ;  /* 0xffffffe400400947 */ /* 0x000fea000383ffff */
[----:B------:R-:W-:Y:S05]  /*1db0*/  BSYNC.RECONVERGENT B10 ;  /* 0x00000000000a7941 */ /* 0x000fea0003800200 */
.L_x_1:
[----:B------:R-:W0:Y:S01]  /*1dc0*/  S2R R0, SR_TID.Z ;  /* 0x0000000000007919 */ /* 0x000e220000002300 */
[----:B------:R-:W0:Y:S01]  /*1dd0*/  S2UR UR5, SR_CTAID.Z ;  /* 0x00000000000579c3 */ /* 0x000e220000002700 */
[----:B------:R-:W1:Y:S07]  /*1de0*/  LDCU.64 UR6, c[0x0][0x3b8] ;  /* 0x00007700ff0677ac */ /* 0x000e6e0008000a00 */
[----:B------:R-:W0:Y:S08]  /*1df0*/  LDC R5, c[0x0][0x368] ;  /* 0x0000da00ff057b82 */ /* 0x000e300000000800 */
[----:B------:R-:W2:Y:S01]  /*1e00*/  LDC.64 R2, c[0x0][0x380] ;  /* 0x0000e000ff027b82 */ /* 0x000ea20000000a00 */
[----:B-1----:R-:W-:-:S02]  /*1e10*/  UIADD3 UR4, UPT, UPT, UR7, 0x4, URZ ;  /* 0x0000000407047890 */ /* 0x002fc4000fffe0ff */
[----:B------:R-:W-:Y:S01]  /*1e20*/  UIADD3 UR6, UPT, UPT, UR6, 0x4, URZ ;  /* 0x0000000406067890 */ /* 0x000fe2000fffe0ff */
[----:B0-----:R-:W-:-:S04]  /*1e30*/  IMAD R5, R5, UR5, R0 ;  /* 0x0000000505057c24 */ /* 0x001fc8000f8e0200 */
[----:B------:R-:W-:-:S05]  /*1e40*/  IMAD R5, R5, UR4, R26 ;  /* 0x0000000405057c24 */ /* 0x000fca000f8e021a */
[----:B------:R-:W-:-:S05]  /*1e50*/  IADD3 R0, PT, PT, R5, 0x2, RZ ;  /* 0x0000000205007810 */ /* 0x000fca0007ffe0ff */
[----:B------:R-:W-:-:S05]  /*1e60*/  IMAD R0, R0, UR6, R25 ;  /* 0x0000000600007c24 */ /* 0x000fca000f8e0219 */
[----:B------:R-:W-:-:S05]  /*1e70*/  IADD3 R5, PT, PT, R0, 0x2, RZ ;  /* 0x0000000200057810 */ /* 0x000fca0007ffe0ff */
[----:B--2---:R-:W-:-:S05]  /*1e80*/  IMAD.WIDE R2, R5, 0x4, R2 ;  /* 0x0000000405027825 */ /* 0x004fca00078e0202 */
[----:B------:R-:W-:Y:S01]  /*1e90*/  STG.E desc[UR36][R2.64], R27 ;  /* 0x0000001b02007986 */ /* 0x000fe2000c101924 */
[----:B------:R-:W-:Y:S05]  /*1ea0*/  EXIT ;  /* 0x000000000000794d */ /* 0x000fea0003800000 */
        .type           $_Z10convtx_kerPfS_PiS_S_S0_iiiii$_Z2w0f,@function
        .size           $_Z10convtx_kerPfS_PiS_S_S0_iiiii$_Z2w0f,($_Z10convtx_kerPfS_PiS_S_S0_iiiii$_Z2w1f - $_Z10convtx_kerPfS_PiS_S_S0_iiiii$_Z2w0f)
$_Z10convtx_kerPfS_PiS_S_S0_iiiii$_Z2w0f:
[----:B------:R-:W-:-:S04]  /*1eb0*/  FADD R4, -R4, 1 ;  /* 0x3f80000004047421 */ /* 0x000fc80000000100 */
[----:B------:R-:W-:-:S04]  /*1ec0*/  FMUL R3, R4, 0.16666667163372039795 ;  /* 0x3e2aaaab04037820 */ /* 0x000fc80000400000 */
[----:B------:R-:W-:-:S04]  /*1ed0*/  FMUL R3, R4, R3 ;  /* 0x0000000304037220 */ /* 0x000fc80000400000 */
[----:B------:R-:W-:Y:S01]  /*1ee0*/  FMUL R4, R4, R3 ;  /* 0x0000000304047220 */ /* 0x000fe20000400000 */
[----:B------:R-:W-:Y:S06]  /*1ef0*/  RET.REL.NODEC R20 `(_Z10convtx_kerPfS_PiS_S_S0_iiiii) ;  /* 0xffffffe014407950 */ /* 0x000fec0003c3ffff */
        .type           $_Z10convtx_kerPfS_PiS_S_S0_iiiii$_Z2w1f,@function
        .size           $_Z10convtx_kerPfS_PiS_S_S0_iiiii$_Z2w1f,($_Z10convtx_kerPfS_PiS_S_S0_iiiii$_Z2w2f - $_Z10convtx_kerPfS_PiS_S_S0_iiiii$_Z2w1f)
$_Z10convtx_kerPfS_PiS_S_S0_iiiii$_Z2w1f:
[C---:B------:R-:W-:Y:S01]  /*1f00*/  FMUL R0, R4.reuse, R4 ;  /* 0x0000000404007220 */ /* 0x040fe20000400000 */
[----:B------:R-:W-:Y:S01]  /*1f10*/  FADD R5, -R4, 2 ;  /* 0x4000000004057421 */ /* 0x000fe20000000100 */
[----:B------:R-:W-:-:S03]  /*1f20*/  MOV R3, 0x3f000000 ;  /* 0x3f00000000037802 */ /* 0x000fc60000000f00 */
[----:B------:R-:W-:-:S04]  /*1f30*/  FMUL R4, R0, R5 ;  /* 0x0000000500047220 */ /* 0x000fc80000400000 */
[----:B------:R-:W-:Y:S01]  /*1f40*/  FFMA R4, R4, -R3, 0.6666666865348815918 ;  /* 0x3f2aaaab04047423 */ /* 0x000fe20000000803 */
[----:B------:R-:W-:Y:S06]  /*1f50*/  RET.REL.NODEC R20 `(_Z10convtx_kerPfS_PiS_S_S0_iiiii) ;  /* 0xffffffe014287950 */ /* 0x000fec0003c3ffff */
        .type           $_Z10convtx_kerPfS_PiS_S_S0_iiiii$_Z2w2f,@function
        .size           $_Z10convtx_kerPfS_PiS_S_S0_iiiii$_Z2w2f,($_Z10convtx_kerPfS_PiS_S_S0_iiiii$_Z2w3f - $_Z10convtx_kerPfS_PiS_S_S0_iiiii$_Z2w2f)
$_Z10convtx_kerPfS_PiS_S_S0_iiiii$_Z2w2f:
[C---:B------:R-:W-:Y:S01]  /*1f60*/  FADD R0, -R4.reuse, 1 ;  /* 0x3f80000004007421 */ /* 0x040fe20000000100 */
[----:B------:R-:W-:Y:S02]  /*1f70*/  HFMA2 R3, -RZ, RZ, 1.75, 0 ;  /* 0x3f000000ff037431 */ /* 0x000fe400000001ff */
[----:B------:R-:W-:Y:S01]  /*1f80*/  FADD R5, R4, 1 ;  /* 0x3f80000004057421 */ /* 0x000fe20000000000 */
[----:B------:R-:W-:-:S04]  /*1f90*/  FMUL R4, R0, R0 ;  /* 0x0000000000047220 */ /* 0x000fc80000400000 */
[----:B------:R-:W-:-:S04]  /*1fa0*/  FMUL R4, R4, R5 ;  /* 0x0000000504047220 */ /* 0x000fc80000400000 */
[----:B------:R-:W-:Y:S01]  /*1fb0*/  FFMA R4, R4, -R3, 0.6666666865348815918 ;  /* 0x3f2aaaab04047423 */ /* 0x000fe20000000803 */
[----:B------:R-:W-:Y:S06]  /*1fc0*/  RET.REL.NODEC R20 `(_Z10convtx_kerPfS_PiS_S_S0_iiiii) ;  /* 0xffffffe0140c7950 */ /* 0x000fec0003c3ffff */
        .type           $_Z10convtx_kerPfS_PiS_S_S0_iiiii$_Z2w3f,@function
        .size           $_Z10convtx_kerPfS_PiS_S_S0_iiiii$_Z2w3f,(.L_x_49 - $_Z10convtx_kerPfS_PiS_S_S0_iiiii$_Z2w3f)
$_Z10convtx_kerPfS_PiS_S_S0_iiiii$_Z2w3f:
[----:B------:R-:W-:-:S04]  /*1fd0*/  FMUL R3, R4, 0.16666667163372039795 ;  /* 0x3e2aaaab04037820 */ /* 0x000fc80000400000 */
[----:B------:R-:W-:-:S04]  /*1fe0*/  FMUL R0, R3, R4 ;  /* 0x0000000403007220 */ /* 0x000fc80000400000 */
[----:B------:R-:W-:Y:S01]  /*1ff0*/  FMUL R4, R0, R4 ;  /* 0x0000000400047220 */ /* 0x000fe20000400000 */
[----:B------:R-:W-:Y:S06]  /*2000*/  RET.REL.NODEC R20 `(_Z10convtx_kerPfS_PiS_S_S0_iiiii) ;  /* 0xffffffdc14fc7950 */ /* 0x000fec0003c3ffff */
.L_x_41:
        /* <DEDUP_REMOVED lines=15> */
.L_x_49:


//--------------------- .nv.global.init           --------------------------
	.section	.nv.global.init,"aw",@progbits
	.align	8
.nv.global.init:
	.type		w,@object
	.size		w,(.L_0 - w)
w:
        /*0000*/ 	.byte	0x08, 0x00, 0x00, 0x00, 0x00, 0x00, 0x00, 0x00, 0x10, 0x00, 0x00, 0x00, 0x00, 0x00, 0x00, 0x00
        /*0010*/ 	.byte	0x18, 0x00, 0x00, 0x00, 0x00, 0x00, 0x00, 0x00, 0x20, 0x00, 0x00, 0x00, 0x00, 0x00, 0x00, 0x00
.L_0:


//--------------------- .nv.shared.reserved.0     --------------------------
	.section	.nv.shared.reserved.0,"aw",@nobits
	.weak		__nv_reservedSMEM_offset_0_alias
	.size		__nv_reservedSMEM_offset_0_alias, 0, 64
	.other		__nv_reservedSMEM_offset_0_alias,@"STO_CUDA_RESERVED_SHARED STV_DEFAULT"
__nv_reservedSMEM_offset_0_alias:
	.zero		0
	.zero		64


//--------------------- .nv.constant0._Z12convtauq_kerPfS_PiS0_S_S_S0_iiiii --------------------------
	.section	.nv.constant0._Z12convtauq_kerPfS_PiS0_S_S_S0_iiiii,"a",@progbits
	.sectionflags	@""
	.align	4
.nv.constant0._Z12convtauq_kerPfS_PiS0_S_S_S0_iiiii:
	.zero		972


//--------------------- .nv.constant0._Z10convtx_kerPfS_PiS_S_S0_iiiii --------------------------
	.section	.nv.constant0._Z10convtx_kerPfS_PiS_S_S0_iiiii,"a",@progbits
	.sectionflags	@""
	.align	4
.nv.constant0._Z10convtx_kerPfS_PiS_S_S0_iiiii:
	.zero		964


//--------------------- SYMBOLS --------------------------

	.type		.nv.reservedSmem.offset0,@object
	.size		.nv.reservedSmem.offset0,0x4
